	.target	sm_80

	.elftype	@"ET_EXEC"


//--------------------- .note.nv.tkinfo           --------------------------
	.section	.note.nv.tkinfo,"",@"SHT_NOTE"
	.sectionflags	@"SHF_NOTE_NV_TKINFO"
	.tkinfo
        /*0018*/ 	.word	0x00000002
        /*0030*/ 	.string	""
        /*0030*/ 	.string	"ptxas"
        /*0030*/ 	.string	"Cuda compilation tools, release 13.0, V13.0.88"
        /*0030*/ 	.string	"Build cuda_13.0.r13.0/compiler.36424714_0"
        /*0030*/ 	.string	"-v  -suppress-debug-info  -lineinfo  -arch sm_80 "



//--------------------- .note.nv.cuinfo           --------------------------
	.section	.note.nv.cuinfo,"",@"SHT_NOTE"
	.sectionflags	@"SHF_NOTE_NV_CUINFO"
        /*0018*/ 	.short	0x0002
        /*001a*/ 	.short	0x0050
        /*001c*/ 	.short	0x0082
	.zero		2


//--------------------- .nv.info                  --------------------------
	.section	.nv.info,"",@"SHT_CUDA_INFO"
	.align	4


	//----- nvinfo : EIATTR_REGCOUNT
	.align		4
        /*0000*/ 	.byte	0x04, 0x2f
        /*0002*/ 	.short	(.L_1 - .L_0)
	.align		4
.L_0:
        /*0004*/ 	.word	index@(matmul_kernel)
        /*0008*/ 	.word	0x000000ff


	//----- nvinfo : EIATTR_FRAME_SIZE
	.align		4
.L_1:
        /*000c*/ 	.byte	0x04, 0x11
        /*000e*/ 	.short	(.L_3 - .L_2)
	.align		4
.L_2:
        /*0010*/ 	.word	index@(matmul_kernel)
        /*0014*/ 	.word	0x000001d0


	//----- nvinfo : EIATTR_MIN_STACK_SIZE
	.align		4
.L_3:
        /*0018*/ 	.byte	0x04, 0x12
        /*001a*/ 	.short	(.L_5 - .L_4)
	.align		4
.L_4:
        /*001c*/ 	.word	index@(matmul_kernel)
        /*0020*/ 	.word	0x000001d0
.L_5:


//--------------------- .nv.info.matmul_kernel    --------------------------
	.section	.nv.info.matmul_kernel,"",@"SHT_CUDA_INFO"
	.sectionflags	@""
	.align	4


	//----- nvinfo : EIATTR_CUDA_API_VERSION
	.align		4
        /*0000*/ 	.byte	0x04, 0x37
        /*0002*/ 	.short	(.L_7 - .L_6)
.L_6:
        /*0004*/ 	.word	0x00000082


	//----- nvinfo : EIATTR_SW2861232_WAR
	.align		4
.L_7:
        /*0008*/ 	.byte	0x01, 0x35
	.zero		2


	//----- nvinfo : EIATTR_PARAM_CBANK
	.align		4
        /*000c*/ 	.byte	0x04, 0x0a
        /*000e*/ 	.short	(.L_9 - .L_8)
	.align		4
.L_8:
        /*0010*/ 	.word	index@(.nv.constant0.matmul_kernel)
        /*0014*/ 	.short	0x0160
        /*0016*/ 	.short	0x0050


	//----- nvinfo : EIATTR_CBANK_PARAM_SIZE
	.align		4
.L_9:
        /*0018*/ 	.byte	0x03, 0x19
        /*001a*/ 	.short	0x0050


	//----- nvinfo : EIATTR_KPARAM_INFO
	.align		4
        /*001c*/ 	.byte	0x04, 0x17
        /*001e*/ 	.short	(.L_11 - .L_10)
.L_10:
        /*0020*/ 	.word	0x00000000
        /*0024*/ 	.short	0x000d
        /*0026*/ 	.short	0x0048
        /*0028*/ 	.byte	0x00, 0xf4, 0x21, 0x00


	//----- nvinfo : EIATTR_KPARAM_INFO
	.align		4
.L_11:
        /*002c*/ 	.byte	0x04, 0x17
        /*002e*/ 	.short	(.L_13 - .L_12)
.L_12:
        /*0030*/ 	.word	0x00000000
        /*0034*/ 	.short	0x000c
        /*0036*/ 	.short	0x0040
        /*0038*/ 	.byte	0x00, 0xf4, 0x21, 0x00


	//----- nvinfo : EIATTR_KPARAM_INFO
	.align		4
.L_13:
        /*003c*/ 	.byte	0x04, 0x17
        /*003e*/ 	.short	(.L_15 - .L_14)
.L_14:
        /*0040*/ 	.word	0x00000000
        /*0044*/ 	.short	0x000b
        /*0046*/ 	.short	0x0038
        /*0048*/ 	.byte	0x00, 0xf0, 0x11, 0x00


	//----- nvinfo : EIATTR_KPARAM_INFO
	.align		4
.L_15:
        /*004c*/ 	.byte	0x04, 0x17
        /*004e*/ 	.short	(.L_17 - .L_16)
.L_16:
        /*0050*/ 	.word	0x00000000
        /*0054*/ 	.short	0x000a
        /*0056*/ 	.short	0x0034
        /*0058*/ 	.byte	0x00, 0xf0, 0x11, 0x00


	//----- nvinfo : EIATTR_KPARAM_INFO
	.align		4
.L_17:
        /*005c*/ 	.byte	0x04, 0x17
        /*005e*/ 	.short	(.L_19 - .L_18)
.L_18:
        /*0060*/ 	.word	0x00000000
        /*0064*/ 	.short	0x0009
        /*0066*/ 	.short	0x0030
        /*0068*/ 	.byte	0x00, 0xf0, 0x11, 0x00


	//----- nvinfo : EIATTR_KPARAM_INFO
	.align		4
.L_19:
        /*006c*/ 	.byte	0x04, 0x17
        /*006e*/ 	.short	(.L_21 - .L_20)
.L_20:
        /*0070*/ 	.word	0x00000000
        /*0074*/ 	.short	0x0008
        /*0076*/ 	.short	0x002c
        /*0078*/ 	.byte	0x00, 0xf0, 0x11, 0x00


	//----- nvinfo : EIATTR_KPARAM_INFO
	.align		4
.L_21:
        /*007c*/ 	.byte	0x04, 0x17
        /*007e*/ 	.short	(.L_23 - .L_22)
.L_22:
        /*0080*/ 	.word	0x00000000
        /*0084*/ 	.short	0x0007
        /*0086*/ 	.short	0x0028
        /*0088*/ 	.byte	0x00, 0xf0, 0x11, 0x00


	//----- nvinfo : EIATTR_KPARAM_INFO
	.align		4
.L_23:
        /*008c*/ 	.byte	0x04, 0x17
        /*008e*/ 	.short	(.L_25 - .L_24)
.L_24:
        /*0090*/ 	.word	0x00000000
        /*0094*/ 	.short	0x0006
        /*0096*/ 	.short	0x0024
        /*0098*/ 	.byte	0x00, 0xf0, 0x11, 0x00


	//----- nvinfo : EIATTR_KPARAM_INFO
	.align		4
.L_25:
        /*009c*/ 	.byte	0x04, 0x17
        /*009e*/ 	.short	(.L_27 - .L_26)
.L_26:
        /*00a0*/ 	.word	0x00000000
        /*00a4*/ 	.short	0x0005
        /*00a6*/ 	.short	0x0020
        /*00a8*/ 	.byte	0x00, 0xf0, 0x11, 0x00


	//----- nvinfo : EIATTR_KPARAM_INFO
	.align		4
.L_27:
        /*00ac*/ 	.byte	0x04, 0x17
        /*00ae*/ 	.short	(.L_29 - .L_28)
.L_28:
        /*00b0*/ 	.word	0x00000000
        /*00b4*/ 	.short	0x0004
        /*00b6*/ 	.short	0x001c
        /*00b8*/ 	.byte	0x00, 0xf0, 0x11, 0x00


	//----- nvinfo : EIATTR_KPARAM_INFO
	.align		4
.L_29:
        /*00bc*/ 	.byte	0x04, 0x17
        /*00be*/ 	.short	(.L_31 - .L_30)
.L_30:
        /*00c0*/ 	.word	0x00000000
        /*00c4*/ 	.short	0x0003
        /*00c6*/ 	.short	0x0018
        /*00c8*/ 	.byte	0x00, 0xf0, 0x11, 0x00


	//----- nvinfo : EIATTR_KPARAM_INFO
	.align		4
.L_31:
        /*00cc*/ 	.byte	0x04, 0x17
        /*00ce*/ 	.short	(.L_33 - .L_32)
.L_32:
        /*00d0*/ 	.word	0x00000000
        /*00d4*/ 	.short	0x0002
        /*00d6*/ 	.short	0x0010
        /*00d8*/ 	.byte	0x00, 0xf4, 0x21, 0x00


	//----- nvinfo : EIATTR_KPARAM_INFO
	.align		4
.L_33:
        /*00dc*/ 	.byte	0x04, 0x17
        /*00de*/ 	.short	(.L_35 - .L_34)
.L_34:
        /*00e0*/ 	.word	0x00000000
        /*00e4*/ 	.short	0x0001
        /*00e6*/ 	.short	0x0008
        /*00e8*/ 	.byte	0x00, 0xf4, 0x21, 0x00


	//----- nvinfo : EIATTR_KPARAM_INFO
	.align		4
.L_35:
        /*00ec*/ 	.byte	0x04, 0x17
        /*00ee*/ 	.short	(.L_37 - .L_36)
.L_36:
        /*00f0*/ 	.word	0x00000000
        /*00f4*/ 	.short	0x0000
        /*00f6*/ 	.short	0x0000
        /*00f8*/ 	.byte	0x00, 0xf4, 0x21, 0x00


	//----- nvinfo : EIATTR_MAXREG_COUNT
	.align		4
.L_37:
        /*00fc*/ 	.byte	0x03, 0x1b
        /*00fe*/ 	.short	0x00ff


	//----- nvinfo : EIATTR_NUM_BARRIERS
	.align		4
        /*0100*/ 	.byte	0x02, 0x4c
        /*0102*/ 	.byte	0x01
	.zero		1


	//----- nvinfo : EIATTR_ANNOTATIONS
	.align		4
        /*0104*/ 	.byte	0x04, 0x55
        /*0106*/ 	.short	(.L_39 - .L_38)


	//   ....[0]....
.L_38:
        /*0108*/ 	.word	0x00000001
        /*010c*/ 	.byte	0xd0, 0x49, 0x00, 0x00, 0x01, 0x00, 0x00, 0x00, 0x50, 0x4a, 0x00, 0x00, 0x01, 0x00, 0x00, 0x00
        /* <DEDUP_REMOVED lines=113> */
        /*082c*/ 	.byte	0x30, 0x90, 0x00, 0x00, 0x01, 0x00, 0x00, 0x00, 0x50, 0x90, 0x00, 0x00


	//----- nvinfo : EIATTR_MERCURY_ISA_VERSION
	.align		4
.L_39:
        /*0838*/ 	.byte	0x03, 0x5f
        /*083a*/ 	.short	0x0000


	//----- nvinfo : EIATTR_EXIT_INSTR_OFFSETS
	.align		4
        /*083c*/ 	.byte	0x04, 0x1c
        /*083e*/ 	.short	(.L_41 - .L_40)


	//   ....[0]....
.L_40:
        /*0840*/ 	.word	0x0000c9f0


	//   ....[1]....
        /*0844*/ 	.word	0x0000ca10


	//----- nvinfo : EIATTR_REQNTID
	.align		4
.L_41:
        /*0848*/ 	.byte	0x04, 0x10
        /*084a*/ 	.short	(.L_43 - .L_42)
.L_42:
        /*084c*/ 	.word	0x00000080
        /*0850*/ 	.word	0x00000001
        /*0854*/ 	.word	0x00000001
.L_43:


//--------------------- .nv.callgraph             --------------------------
	.section	.nv.callgraph,"",@"SHT_CUDA_CALLGRAPH"
	.align	4
	.sectionentsize	8
	.align		4
        /*0000*/ 	.word	0x00000000
	.align		4
        /*0004*/ 	.word	0xffffffff
	.align		4
        /*0008*/ 	.word	0x00000000
	.align		4
        /*000c*/ 	.word	0xfffffffe
	.align		4
        /*0010*/ 	.word	0x00000000
	.align		4
        /*0014*/ 	.word	0xfffffffd
	.align		4
        /*0018*/ 	.word	0x00000000
	.align		4
        /*001c*/ 	.word	0xfffffffc


//--------------------- .nv.rel.action            --------------------------
	.section	.nv.rel.action,"",@"SHT_CUDA_RELOCINFO"
	.align	8
	.sectionentsize	8
        /*0000*/ 	.byte	0x73, 0x00, 0x00, 0x00, 0x00, 0x00, 0x00, 0x00, 0x00, 0x00, 0x00, 0x11, 0x25, 0x00, 0x05, 0x36


//--------------------- .nv.constant0.matmul_kernel --------------------------
	.section	.nv.constant0.matmul_kernel,"a",@progbits
	.sectionflags	@""
	.align	4
.nv.constant0.matmul_kernel:
	.zero		432


//--------------------- .text.matmul_kernel       --------------------------
	.section	.text.matmul_kernel,"ax",@progbits
	.sectioninfo	@"SHI_REGISTERS=255"
	.align	128
        .global         matmul_kernel
        .type           matmul_kernel,@function
        .size           matmul_kernel,(.L_x_3 - matmul_kernel)
        .other          matmul_kernel,@"STO_CUDA_ENTRY STV_DEFAULT"
matmul_kernel:
.text.matmul_kernel:
[----:B------:R-:W-:Y:S02]  /*0000*/  IMAD.MOV.U32 R1, RZ, RZ, c[0x0][0x28] ;  /* 0x00000a00ff017624 */ /* 0x000fe400078e00ff */
[----:B------:R-:W-:Y:S01]  /*0010*/  IMAD.MOV.U32 R0, RZ, RZ, c[0x0][0x17c] ;  /* 0x00005f00ff007624 */ /* 0x000fe200078e00ff */
[----:B------:R-:W1:Y:S01]  /*0020*/  S2R R5, SR_CTAID.X ;  /* 0x0000000000057919 */ /* 0x000e620000002500 */
[----:B------:R-:W-:Y:S01]  /*0030*/  IMAD.MOV.U32 R252, RZ, RZ, c[0x0][0x180] ;  /* 0x00006000fffc7624 */ /* 0x000fe200078e00ff */
[----:B------:R-:W-:Y:S01]  /*0040*/  IABS R25, c[0x0][0x178] ;  /* 0x00005e0000197a13 */ /* 0x000fe20000000000 */
[----:B------:R-:W-:Y:S01]  /*0050*/  IMAD.MOV.U32 R244, RZ, RZ, c[0x0][0x188] ;  /* 0x00006200fff47624 */ /* 0x000fe200078e00ff */
[----:B------:R-:W-:Y:S01]  /*0060*/  IADD3 R0, R0, 0x3f, RZ ;  /* 0x0000003f00007810 */ /* 0x000fe20007ffe0ff */
[----:B------:R-:W2:Y:S01]  /*0070*/  S2R R201, SR_TID.X ;  /* 0x0000000000c97919 */ /* 0x000ea20000002100 */
[----:B------:R-:W-:Y:S01]  /*0080*/  IADD3 R139, R252, -0x20, RZ ;  /* 0xffffffe0fc8b7810 */ /* 0x000fe20007ffe0ff */
[----:B------:R-:W-:Y:S01]  /*0090*/  ULDC.64 UR8, c[0x0][0x118] ;  /* 0x0000460000087ab9 */ /* 0x000fe20000000a00 */
[----:B------:R-:W-:Y:S01]  /*00a0*/  SHF.R.S32.HI R3, RZ, 0x1f, R0 ;  /* 0x0000001fff037819 */ /* 0x000fe20000011400 */
[----:B------:R-:W-:Y:S01]  /*00b0*/  IMAD.SHL.U32 R245, R244, 0x4, RZ ;  /* 0x00000004f4f57824 */ /* 0x000fe200078e00ff */
[----:B------:R-:W-:Y:S01]  /*00c0*/  IADD3 R108, R252, -0x10, RZ ;  /* 0xfffffff0fc6c7810 */ /* 0x000fe20007ffe0ff */
[C---:B------:R-:W-:Y:S01]  /*00d0*/  IMAD.SHL.U32 R248, R244.reuse, 0x8, RZ ;  /* 0x00000008f4f87824 */ /* 0x040fe200078e00ff */
[----:B------:R-:W-:Y:S01]  /*00e0*/  LEA.HI R3, R3, R0, RZ, 0x6 ;  /* 0x0000000003037211 */ /* 0x000fe200078f30ff */
[----:B------:R-:W-:Y:S01]  /*00f0*/  IMAD R198, R244, 0xc, RZ ;  /* 0x0000000cf4c67824 */ /* 0x000fe200078e02ff */
[----:B------:R-:W-:Y:S01]  /*0100*/  IADD3 R152, R252, -0x4, RZ ;  /* 0xfffffffcfc987810 */ /* 0x000fe20007ffe0ff */
[C---:B------:R-:W-:Y:S01]  /*0110*/  IMAD.SHL.U32 R191, R244.reuse, 0x10, RZ ;  /* 0x00000010f4bf7824 */ /* 0x040fe200078e00ff */
[----:B------:R-:W-:Y:S01]  /*0120*/  SHF.R.S32.HI R4, RZ, 0x6, R3 ;  /* 0x00000006ff047819 */ /* 0x000fe20000011403 */
[C---:B------:R-:W-:Y:S01]  /*0130*/  IMAD R175, R244.reuse, 0x14, RZ ;  /* 0x00000014f4af7824 */ /* 0x040fe200078e02ff */
[----:B------:R-:W-:Y:S01]  /*0140*/  IADD3 R1, R1, -0x1d0, RZ ;  /* 0xfffffe3001017810 */ /* 0x000fe20007ffe0ff */
[C---:B------:R-:W-:Y:S01]  /*0150*/  IMAD R251, R244.reuse, 0x5, RZ ;  /* 0x00000005f4fb7824 */ /* 0x040fe200078e02ff */
[-C--:B------:R-:W-:Y:S01]  /*0160*/  IABS R7, R4.reuse ;  /* 0x0000000400077213 */ /* 0x080fe20000000000 */
[C---:B------:R-:W-:Y:S01]  /*0170*/  IMAD R247, R244.reuse, 0x9, RZ ;  /* 0x00000009f4f77824 */ /* 0x040fe200078e02ff */
[----:B------:R-:W-:Y:S01]  /*0180*/  IABS R10, R4 ;  /* 0x00000004000a7213 */ /* 0x000fe20000000000 */
[C---:B------:R-:W-:Y:S01]  /*0190*/  IMAD R197, R244.reuse, 0xd, RZ ;  /* 0x0000000df4c57824 */ /* 0x040fe200078e02ff */
[----:B------:R-:W3:Y:S01]  /*01a0*/  I2F.RP R0, R7 ;  /* 0x0000000700007306 */ /* 0x000ee20000209400 */
[----:B-1----:R-:W-:Y:S01]  /*01b0*/  IABS R8, R5 ;  /* 0x0000000500087213 */ /* 0x002fe20000000000 */
[C---:B------:R-:W-:Y:S01]  /*01c0*/  IMAD R190, R244.reuse, 0x11, RZ ;  /* 0x00000011f4be7824 */ /* 0x040fe200078e02ff */
[----:B------:R-:W-:Y:S01]  /*01d0*/  CS2R R184, SRZ ;  /* 0x0000000000b87805 */ /* 0x000fe2000001ff00 */
[C---:B------:R-:W-:Y:S01]  /*01e0*/  IMAD R174, R244.reuse, 0x15, RZ ;  /* 0x00000015f4ae7824 */ /* 0x040fe200078e02ff */
[C---:B--2---:R-:W-:Y:S01]  /*01f0*/  LOP3.LUT R22, R201.reuse, 0x7f, RZ, 0xc0, !PT ;  /* 0x0000007fc9167812 */ /* 0x044fe200078ec0ff */
[C---:B------:R-:W-:Y:S01]  /*0200*/  IMAD.SHL.U32 R78, R244.reuse, 0x2, RZ ;  /* 0x00000002f44e7824 */ /* 0x040fe200078e00ff */
[----:B------:R-:W-:Y:S01]  /*0210*/  LOP3.LUT R159, R201, 0x1f, RZ, 0xc0, !PT ;  /* 0x0000001fc99f7812 */ /* 0x000fe200078ec0ff */
[----:B------:R-:W-:Y:S01]  /*0220*/  IMAD R250, R244, 0x6, RZ ;  /* 0x00000006f4fa7824 */ /* 0x000fe200078e02ff */
[----:B------:R-:W-:Y:S01]  /*0230*/  CS2R R186, SRZ ;  /* 0x0000000000ba7805 */ /* 0x000fe2000001ff00 */
[----:B------:R-:W-:Y:S01]  /*0240*/  IMAD.SHL.U32 R243, R22, 0x4, RZ ;  /* 0x0000000416f37824 */ /* 0x000fe200078e00ff */
[----:B------:R-:W-:Y:S01]  /*0250*/  CS2R R180, SRZ ;  /* 0x0000000000b47805 */ /* 0x000fe2000001ff00 */
[C---:B------:R-:W-:Y:S01]  /*0260*/  IMAD R246, R244.reuse, 0xa, RZ ;  /* 0x0000000af4f67824 */ /* 0x040fe200078e02ff */
[----:B------:R-:W-:Y:S01]  /*0270*/  CS2R R182, SRZ ;  /* 0x0000000000b67805 */ /* 0x000fe2000001ff00 */
[C---:B------:R-:W-:Y:S01]  /*0280*/  IMAD R196, R244.reuse, 0xe, RZ ;  /* 0x0000000ef4c47824 */ /* 0x040fe200078e02ff */
[C---:B------:R-:W-:Y:S01]  /*0290*/  LOP3.LUT R242, R243.reuse, 0x20, RZ, 0x3c, !PT ;  /* 0x00000020f3f27812 */ /* 0x040fe200078e3cff */
[----:B---3--:R-:W1:Y:S01]  /*02a0*/  MUFU.RCP R0, R0 ;  /* 0x0000000000007308 */ /* 0x008e620000001000 */
[C---:B------:R-:W-:Y:S01]  /*02b0*/  LOP3.LUT R241, R243.reuse, 0x40, RZ, 0x3c, !PT ;  /* 0x00000040f3f17812 */ /* 0x040fe200078e3cff */
[C---:B------:R-:W-:Y:S01]  /*02c0*/  IMAD R189, R244.reuse, 0x12, RZ ;  /* 0x00000012f4bd7824 */ /* 0x040fe200078e02ff */
[----:B------:R-:W-:Y:S01]  /*02d0*/  LOP3.LUT R240, R243, 0x60, RZ, 0x3c, !PT ;  /* 0x00000060f3f07812 */ /* 0x000fe200078e3cff */
[----:B------:R-:W-:-:S02]  /*02e0*/  IMAD R153, R244, 0x3, RZ ;  /* 0x00000003f4997824 */ /* 0x000fc400078e02ff */
[C---:B------:R-:W-:Y:S02]  /*02f0*/  IMAD R249, R244.reuse, 0x7, RZ ;  /* 0x00000007f4f97824 */ /* 0x040fe400078e02ff */
[C---:B------:R-:W-:Y:S02]  /*0300*/  IMAD R199, R244.reuse, 0xb, RZ ;  /* 0x0000000bf4c77824 */ /* 0x040fe400078e02ff */
[----:B------:R-:W-:Y:S02]  /*0310*/  IMAD.MOV.U32 R238, RZ, RZ, 0x1f ;  /* 0x0000001fffee7424 */ /* 0x000fe400078e00ff */
[C---:B------:R-:W-:Y:S02]  /*0320*/  IMAD R195, R244.reuse, 0xf, RZ ;  /* 0x0000000ff4c37824 */ /* 0x040fe400078e02ff */
[----:B------:R-:W-:Y:S01]  /*0330*/  IMAD R188, R244, 0x13, RZ ;  /* 0x00000013f4bc7824 */ /* 0x000fe200078e02ff */
[----:B------:R-:W-:Y:S01]  /*0340*/  IADD3 R238, R238, c[0x0][0x180], RZ ;  /* 0x00006000eeee7a10 */ /* 0x000fe20007ffe0ff */
[----:B------:R-:W-:Y:S01]  /*0350*/  IMAD.SHL.U32 R179, R244, 0x20, RZ ;  /* 0x00000020f4b37824 */ /* 0x000fe200078e00ff */
[----:B-1----:R-:W-:Y:S01]  /*0360*/  IADD3 R2, R0, 0xffffffe, RZ ;  /* 0x0ffffffe00027810 */ /* 0x002fe20007ffe0ff */
[----:B------:R-:W-:-:S03]  /*0370*/  IMAD.MOV R0, RZ, RZ, -R10 ;  /* 0x000000ffff007224 */ /* 0x000fc600078e0a0a */
[----:B------:R1:W2:Y:S02]  /*0380*/  F2I.FTZ.U32.TRUNC.NTZ R3, R2 ;  /* 0x0000000200037305 */ /* 0x0002a4000021f000 */
[----:B-1----:R-:W-:Y:S02]  /*0390*/  IMAD.MOV.U32 R2, RZ, RZ, RZ ;  /* 0x000000ffff027224 */ /* 0x002fe400078e00ff */
[----:B--2---:R-:W-:-:S04]  /*03a0*/  IMAD.MOV R6, RZ, RZ, -R3 ;  /* 0x000000ffff067224 */ /* 0x004fc800078e0a03 */
[----:B------:R-:W-:Y:S02]  /*03b0*/  IMAD R9, R6, R7, RZ ;  /* 0x0000000706097224 */ /* 0x000fe400078e02ff */
[----:B------:R-:W-:Y:S02]  /*03c0*/  IMAD.MOV.U32 R6, RZ, RZ, R8 ;  /* 0x000000ffff067224 */ /* 0x000fe400078e0008 */
[----:B------:R-:W-:-:S06]  /*03d0*/  IMAD.HI.U32 R3, R3, R9, R2 ;  /* 0x0000000903037227 */ /* 0x000fcc00078e0002 */
[----:B------:R-:W-:-:S04]  /*03e0*/  IMAD.HI.U32 R3, R3, R6, RZ ;  /* 0x0000000603037227 */ /* 0x000fc800078e00ff */
[----:B------:R-:W-:-:S05]  /*03f0*/  IMAD R0, R3, R0, R6 ;  /* 0x0000000003007224 */ /* 0x000fca00078e0206 */
[----:B------:R-:W-:-:S13]  /*0400*/  ISETP.GT.U32.AND P1, PT, R7, R0, PT ;  /* 0x000000000700720c */ /* 0x000fda0003f24070 */
[----:B------:R-:W-:Y:S01]  /*0410*/  @!P1 IMAD.IADD R0, R0, 0x1, -R7 ;  /* 0x0000000100009824 */ /* 0x000fe200078e0a07 */
[----:B------:R-:W-:Y:S02]  /*0420*/  @!P1 IADD3 R3, R3, 0x1, RZ ;  /* 0x0000000103039810 */ /* 0x000fe40007ffe0ff */
[----:B------:R-:W-:Y:S02]  /*0430*/  ISETP.NE.AND P1, PT, R4, RZ, PT ;  /* 0x000000ff0400720c */ /* 0x000fe40003f25270 */
[----:B------:R-:W-:Y:S02]  /*0440*/  ISETP.GE.U32.AND P0, PT, R0, R7, PT ;  /* 0x000000070000720c */ /* 0x000fe40003f06070 */
[----:B------:R-:W-:-:S04]  /*0450*/  LOP3.LUT R0, R5, R4, RZ, 0x3c, !PT ;  /* 0x0000000405007212 */ /* 0x000fc800078e3cff */
[----:B------:R-:W-:Y:S01]  /*0460*/  ISETP.GE.AND P2, PT, R0, RZ, PT ;  /* 0x000000ff0000720c */ /* 0x000fe20003f46270 */
[----:B------:R-:W-:-:S05]  /*0470*/  IMAD.MOV.U32 R0, RZ, RZ, c[0x0][0x178] ;  /* 0x00005e00ff007624 */ /* 0x000fca00078e00ff */
[----:B------:R-:W-:Y:S02]  /*0480*/  IADD3 R0, R0, 0xff, RZ ;  /* 0x000000ff00007810 */ /* 0x000fe40007ffe0ff */
[----:B------:R-:W-:-:S05]  /*0490*/  @P0 IADD3 R3, R3, 0x1, RZ ;  /* 0x0000000103030810 */ /* 0x000fca0007ffe0ff */
[----:B------:R-:W-:Y:S01]  /*04a0*/  IMAD.MOV.U32 R20, RZ, RZ, R3 ;  /* 0x000000ffff147224 */ /* 0x000fe200078e0003 */
[----:B------:R-:W-:-:S03]  /*04b0*/  SHF.R.S32.HI R3, RZ, 0x1f, R0 ;  /* 0x0000001fff037819 */ /* 0x000fc60000011400 */
[----:B------:R-:W-:Y:S01]  /*04c0*/  @!P2 IMAD.MOV R20, RZ, RZ, -R20 ;  /* 0x000000ffff14a224 */ /* 0x000fe200078e0a14 */
[----:B------:R-:W-:Y:S02]  /*04d0*/  LEA.HI R3, R3, R0, RZ, 0x8 ;  /* 0x0000000003037211 */ /* 0x000fe400078f40ff */
[----:B------:R-:W-:-:S04]  /*04e0*/  @!P1 LOP3.LUT R20, RZ, R4, RZ, 0x33, !PT ;  /* 0x00000004ff149212 */ /* 0x000fc800078e33ff */
[----:B------:R-:W-:Y:S01]  /*04f0*/  LEA.HI.SX32 R3, R3, -R20, 0x18 ;  /* 0x8000001403037211 */ /* 0x000fe200078fc2ff */
[----:B------:R-:W-:-:S03]  /*0500*/  IMAD.MOV R6, RZ, RZ, -R20 ;  /* 0x000000ffff067224 */ /* 0x000fc600078e0a14 */
[----:B------:R-:W-:Y:S01]  /*0510*/  IMNMX R16, R3, 0x1, PT ;  /* 0x0000000103107817 */ /* 0x000fe20003800200 */
[----:B------:R-:W-:-:S03]  /*0520*/  IMAD R23, R4, R6, R5 ;  /* 0x0000000604177224 */ /* 0x000fc600078e0205 */
[----:B------:R-:W-:Y:S02]  /*0530*/  IABS R7, R16 ;  /* 0x0000001000077213 */ /* 0x000fe40000000000 */
[----:B------:R-:W-:Y:S02]  /*0540*/  IABS R6, R23 ;  /* 0x0000001700067213 */ /* 0x000fe40000000000 */
[----:B------:R-:W1:Y:S08]  /*0550*/  I2F.RP R0, R7 ;  /* 0x0000000700007306 */ /* 0x000e700000209400 */
[----:B-1----:R-:W1:Y:S02]  /*0560*/  MUFU.RCP R0, R0 ;  /* 0x0000000000007308 */ /* 0x002e640000001000 */
[----:B-1----:R-:W-:-:S06]  /*0570*/  IADD3 R2, R0, 0xffffffe, RZ ;  /* 0x0ffffffe00027810 */ /* 0x002fcc0007ffe0ff */
[----:B------:R1:W2:Y:S02]  /*0580*/  F2I.FTZ.U32.TRUNC.NTZ R3, R2 ;  /* 0x0000000200037305 */ /* 0x0002a4000021f000 */
[----:B-1----:R-:W-:Y:S02]  /*0590*/  IMAD.MOV.U32 R2, RZ, RZ, RZ ;  /* 0x000000ffff027224 */ /* 0x002fe400078e00ff */
[----:B--2---:R-:W-:-:S04]  /*05a0*/  IMAD.MOV R8, RZ, RZ, -R3 ;  /* 0x000000ffff087224 */ /* 0x004fc800078e0a03 */
[----:B------:R-:W-:Y:S01]  /*05b0*/  IMAD.MOV.U32 R4, RZ, RZ, R8 ;  /* 0x000000ffff047224 */ /* 0x000fe200078e0008 */
[----:B------:R-:W-:-:S03]  /*05c0*/  IABS R8, R16 ;  /* 0x0000001000087213 */ /* 0x000fc60000000000 */
[----:B------:R-:W-:Y:S02]  /*05d0*/  IMAD R5, R4, R7, RZ ;  /* 0x0000000704057224 */ /* 0x000fe400078e02ff */
[----:B------:R-:W-:Y:S01]  /*05e0*/  IMAD.MOV.U32 R4, RZ, RZ, R6 ;  /* 0x000000ffff047224 */ /* 0x000fe200078e0006 */
[C---:B------:R-:W-:Y:S01]  /*05f0*/  IADD3 R6, R252.reuse, -0x11, RZ ;  /* 0xffffffeffc067810 */ /* 0x040fe20007ffe0ff */
[----:B------:R-:W-:Y:S01]  /*0600*/  IMAD.HI.U32 R3, R3, R5, R2 ;  /* 0x0000000503037227 */ /* 0x000fe200078e0002 */
[C---:B------:R-:W-:Y:S02]  /*0610*/  IADD3 R2, R252.reuse, -0x2f, RZ ;  /* 0xffffffd1fc027810 */ /* 0x040fe40007ffe0ff */
[----:B------:R-:W-:Y:S01]  /*0620*/  IADD3 R5, R252, -0x12, RZ ;  /* 0xffffffeefc057810 */ /* 0x000fe20007ffe0ff */
[----:B------:R-:W-:Y:S01]  /*0630*/  IMAD.MOV R0, RZ, RZ, -R8 ;  /* 0x000000ffff007224 */ /* 0x000fe200078e0a08 */
[----:B------:R-:W-:Y:S01]  /*0640*/  ISETP.GE.U32.AND P3, PT, R2, 0x7fffffb2, PT ;  /* 0x7fffffb20200780c */ /* 0x000fe20003f66070 */
[----:B------:R-:W-:Y:S01]  /*0650*/  IMAD.HI.U32 R3, R3, R4, RZ ;  /* 0x0000000403037227 */ /* 0x000fe200078e00ff */
[----:B------:R-:W-:-:S02]  /*0660*/  IADD3 R2, R252, -0x2e, RZ ;  /* 0xffffffd2fc027810 */ /* 0x000fc40007ffe0ff */
[----:B------:R-:W-:Y:S01]  /*0670*/  SEL R115, RZ, 0x1fffe, P3 ;  /* 0x0001fffeff737807 */ /* 0x000fe20001800000 */
[----:B------:R-:W-:Y:S01]  /*0680*/  IMAD R0, R3, R0, R4 ;  /* 0x0000000003007224 */ /* 0x000fe200078e0204 */
[----:B------:R-:W-:Y:S02]  /*0690*/  IADD3 R4, R252, -0x30, RZ ;  /* 0xffffffd0fc047810 */ /* 0x000fe40007ffe0ff */
[----:B------:R-:W-:Y:S02]  /*06a0*/  ISETP.GE.U32.AND P6, PT, R2, 0x7fffffb3, PT ;  /* 0x7fffffb30200780c */ /* 0x000fe40003fc6070 */
[----:B------:R-:W-:Y:S02]  /*06b0*/  ISETP.GT.U32.AND P2, PT, R7, R0, PT ;  /* 0x000000000700720c */ /* 0x000fe40003f44070 */
[----:B------:R-:W-:Y:S02]  /*06c0*/  ISETP.GE.U32.AND P5, PT, R4, 0x7fffffb1, PT ;  /* 0x7fffffb10400780c */ /* 0x000fe40003fa6070 */
[----:B------:R-:W-:-:S02]  /*06d0*/  IADD3 R2, R252, -0x2c, RZ ;  /* 0xffffffd4fc027810 */ /* 0x000fc40007ffe0ff */
[----:B------:R-:W-:Y:S02]  /*06e0*/  SEL R114, RZ, 0x1, P5 ;  /* 0x00000001ff727807 */ /* 0x000fe40002800000 */
[----:B------:R-:W-:-:S05]  /*06f0*/  SEL R117, RZ, 0x4, P6 ;  /* 0x00000004ff757807 */ /* 0x000fca0003000000 */
[----:B------:R-:W-:Y:S01]  /*0700*/  @!P2 IMAD.IADD R0, R0, 0x1, -R7 ;  /* 0x000000010000a824 */ /* 0x000fe200078e0a07 */
[----:B------:R-:W-:Y:S02]  /*0710*/  @!P2 IADD3 R3, R3, 0x1, RZ ;  /* 0x000000010303a810 */ /* 0x000fe40007ffe0ff */
[----:B------:R-:W-:Y:S02]  /*0720*/  ISETP.NE.AND P2, PT, R16, RZ, PT ;  /* 0x000000ff1000720c */ /* 0x000fe40003f45270 */
[----:B------:R-:W-:Y:S02]  /*0730*/  ISETP.GE.U32.AND P1, PT, R0, R7, PT ;  /* 0x000000070000720c */ /* 0x000fe40003f26070 */
[----:B------:R-:W-:-:S04]  /*0740*/  LOP3.LUT R0, R23, R16, RZ, 0x3c, !PT ;  /* 0x0000001017007212 */ /* 0x000fc800078e3cff */
[----:B------:R-:W-:Y:S02]  /*0750*/  ISETP.GE.AND P0, PT, R0, RZ, PT ;  /* 0x000000ff0000720c */ /* 0x000fe40003f06270 */
[----:B------:R-:W-:-:S04]  /*0760*/  IADD3 R0, R252, -0x2d, RZ ;  /* 0xffffffd3fc007810 */ /* 0x000fc80007ffe0ff */
[----:B------:R-:W-:Y:S02]  /*0770*/  ISETP.GE.U32.AND P4, PT, R0, 0x7fffffb4, PT ;  /* 0x7fffffb40000780c */ /* 0x000fe40003f86070 */
[----:B------:R-:W-:Y:S02]  /*0780*/  @P1 IADD3 R3, R3, 0x1, RZ ;  /* 0x0000000103031810 */ /* 0x000fe40007ffe0ff */
[----:B------:R-:W-:Y:S02]  /*0790*/  IADD3 R0, R252, -0x2b, RZ ;  /* 0xffffffd5fc007810 */ /* 0x000fe40007ffe0ff */
[----:B------:R-:W-:Y:S01]  /*07a0*/  SEL R120, RZ, 0x7fff8, P4 ;  /* 0x0007fff8ff787807 */ /* 0x000fe20002000000 */
[----:B------:R-:W-:Y:S01]  /*07b0*/  IMAD.MOV.U32 R192, RZ, RZ, R3 ;  /* 0x000000ffffc07224 */ /* 0x000fe200078e0003 */
[----:B------:R-:W-:Y:S02]  /*07c0*/  ISETP.GE.U32.AND P1, PT, R0, 0x7fffffb6, PT ;  /* 0x7fffffb60000780c */ /* 0x000fe40003f26070 */
[----:B------:R-:W-:Y:S01]  /*07d0*/  IADD3 R0, R252, -0x29, RZ ;  /* 0xffffffd7fc007810 */ /* 0x000fe20007ffe0ff */
[----:B------:R-:W-:Y:S01]  /*07e0*/  @!P0 IMAD.MOV R192, RZ, RZ, -R192 ;  /* 0x000000ffffc08224 */ /* 0x000fe200078e0ac0 */
[----:B------:R-:W-:-:S02]  /*07f0*/  @!P2 LOP3.LUT R192, RZ, R16, RZ, 0x33, !PT ;  /* 0x00000010ffc0a212 */ /* 0x000fc400078e33ff */
[----:B------:R-:W-:Y:S02]  /*0800*/  ISETP.GE.U32.AND P2, PT, R0, 0x7fffffb8, PT ;  /* 0x7fffffb80000780c */ /* 0x000fe40003f46070 */
[----:B------:R-:W-:Y:S02]  /*0810*/  IADD3 R0, R252, -0x27, RZ ;  /* 0xffffffd9fc007810 */ /* 0x000fe40007ffe0ff */
[----:B------:R-:W-:Y:S02]  /*0820*/  ISETP.GE.U32.AND P0, PT, R2, 0x7fffffb5, PT ;  /* 0x7fffffb50200780c */ /* 0x000fe40003f06070 */
[----:B------:R-:W-:Y:S02]  /*0830*/  ISETP.GE.U32.AND P5, PT, R0, 0x7fffffba, PT ;  /* 0x7fffffba0000780c */ /* 0x000fe40003fa6070 */
[C---:B------:R-:W-:Y:S02]  /*0840*/  IADD3 R0, R252.reuse, -0x25, RZ ;  /* 0xffffffdbfc007810 */ /* 0x040fe40007ffe0ff */
[----:B------:R-:W-:-:S02]  /*0850*/  IADD3 R2, R252, -0x2a, RZ ;  /* 0xffffffd6fc027810 */ /* 0x000fc40007ffe0ff */
[----:B------:R-:W-:Y:S02]  /*0860*/  ISETP.GE.U32.AND P6, PT, R0, 0x7fffffbc, PT ;  /* 0x7fffffbc0000780c */ /* 0x000fe40003fc6070 */
[----:B------:R-:W-:Y:S02]  /*0870*/  IADD3 R0, R252, -0x23, RZ ;  /* 0xffffffddfc007810 */ /* 0x000fe40007ffe0ff */
[----:B------:R-:W-:Y:S02]  /*0880*/  SEL R112, RZ, 0x1, P0 ;  /* 0x00000001ff707807 */ /* 0x000fe40000000000 */
[----:B------:R-:W-:Y:S02]  /*0890*/  ISETP.GE.U32.AND P3, PT, R2, 0x7fffffb7, PT ;  /* 0x7fffffb70200780c */ /* 0x000fe40003f66070 */
[----:B------:R-:W-:Y:S02]  /*08a0*/  ISETP.GE.U32.AND P0, PT, R0, 0x7fffffbe, PT ;  /* 0x7fffffbe0000780c */ /* 0x000fe40003f06070 */
[----:B------:R-:W-:-:S02]  /*08b0*/  IADD3 R2, R252, -0x28, RZ ;  /* 0xffffffd8fc027810 */ /* 0x000fc40007ffe0ff */
[----:B------:R-:W-:Y:S02]  /*08c0*/  IADD3 R0, R252, -0x21, RZ ;  /* 0xffffffdffc007810 */ /* 0x000fe40007ffe0ff */
[----:B------:R-:W-:Y:S02]  /*08d0*/  SEL R118, RZ, 0x4, P3 ;  /* 0x00000004ff767807 */ /* 0x000fe40001800000 */
[----:B------:R-:W-:Y:S02]  /*08e0*/  ISETP.GE.U32.AND P4, PT, R2, 0x7fffffb9, PT ;  /* 0x7fffffb90200780c */ /* 0x000fe40003f86070 */
[----:B------:R-:W-:Y:S02]  /*08f0*/  ISETP.GE.U32.AND P3, PT, R0, 0x7fffffc0, PT ;  /* 0x7fffffc00000780c */ /* 0x000fe40003f66070 */
[C---:B------:R-:W-:Y:S02]  /*0900*/  IADD3 R2, R252.reuse, -0x26, RZ ;  /* 0xffffffdafc027810 */ /* 0x040fe40007ffe0ff */
[----:B------:R-:W-:-:S02]  /*0910*/  IADD3 R0, R252, -0x17, RZ ;  /* 0xffffffe9fc007810 */ /* 0x000fc40007ffe0ff */
[----:B------:R-:W-:Y:S02]  /*0920*/  SEL R113, RZ, 0x1fffe, P1 ;  /* 0x0001fffeff717807 */ /* 0x000fe40000800000 */
[----:B------:R-:W-:Y:S02]  /*0930*/  SEL R144, RZ, 0x1, P4 ;  /* 0x00000001ff907807 */ /* 0x000fe40002000000 */
[----:B------:R-:W-:Y:S02]  /*0940*/  ISETP.GE.U32.AND P1, PT, R2, 0x7fffffbb, PT ;  /* 0x7fffffbb0200780c */ /* 0x000fe40003f26070 */
[----:B------:R-:W-:Y:S02]  /*0950*/  ISETP.GE.U32.AND P4, PT, R0, 0x7fffffca, PT ;  /* 0x7fffffca0000780c */ /* 0x000fe40003f86070 */
[----:B------:R-:W-:Y:S02]  /*0960*/  IADD3 R0, R252, -0x15, RZ ;  /* 0xffffffebfc007810 */ /* 0x000fe40007ffe0ff */
[----:B------:R-:W-:-:S02]  /*0970*/  SEL R3, RZ, 0x4, P1 ;  /* 0x00000004ff037807 */ /* 0x000fc40000800000 */
[----:B------:R-:W-:Y:S02]  /*0980*/  ISETP.GE.U32.AND P1, PT, R0, 0x7fffffcc, PT ;  /* 0x7fffffcc0000780c */ /* 0x000fe40003f26070 */
[C---:B------:R-:W-:Y:S02]  /*0990*/  IADD3 R0, R252.reuse, -0x16, RZ ;  /* 0xffffffeafc007810 */ /* 0x040fe40007ffe0ff */
[----:B------:R-:W-:Y:S02]  /*09a0*/  IADD3 R2, R252, -0x24, RZ ;  /* 0xffffffdcfc027810 */ /* 0x000fe40007ffe0ff */
[----:B------:R-:W-:Y:S02]  /*09b0*/  SEL R129, RZ, 0x1fffe, P0 ;  /* 0x0001fffeff817807 */ /* 0x000fe40000000000 */
[----:B------:R-:W-:Y:S02]  /*09c0*/  ISETP.GE.U32.AND P0, PT, R0, 0x7fffffcb, PT ;  /* 0x7fffffcb0000780c */ /* 0x000fe40003f06070 */
[----:B------:R-:W-:Y:S01]  /*09d0*/  SEL R119, RZ, 0x7fff8, P2 ;  /* 0x0007fff8ff777807 */ /* 0x000fe20001000000 */
[----:B------:R-:W1:Y:S01]  /*09e0*/  I2F.RP R0, R25 ;  /* 0x0000001900007306 */ /* 0x000e620000209400 */
[----:B------:R-:W-:-:S02]  /*09f0*/  ISETP.GE.U32.AND P2, PT, R2, 0x7fffffbd, PT ;  /* 0x7fffffbd0200780c */ /* 0x000fc40003f46070 */
[----:B------:R-:W-:Y:S02]  /*0a00*/  IADD3 R2, R252, -0x22, RZ ;  /* 0xffffffdefc027810 */ /* 0x000fe40007ffe0ff */
[----:B------:R-:W-:Y:S02]  /*0a10*/  SEL R131, RZ, 0x1fffe, P5 ;  /* 0x0001fffeff837807 */ /* 0x000fe40002800000 */
[----:B------:R-:W-:Y:S02]  /*0a20*/  ISETP.GE.U32.AND P5, PT, R2, 0x7fffffbf, PT ;  /* 0x7fffffbf0200780c */ /* 0x000fe40003fa6070 */
[----:B------:R-:W-:Y:S01]  /*0a30*/  IADD3 R2, R252, -0x18, RZ ;  /* 0xffffffe8fc027810 */ /* 0x000fe20007ffe0ff */
[----:B------:R-:W-:Y:S01]  /*0a40*/  IMAD.IADD R131, R144, 0x1, R131 ;  /* 0x0000000190837824 */ /* 0x000fe200078e0283 */
[----:B------:R-:W-:Y:S02]  /*0a50*/  SEL R116, RZ, 0x7fff8, P6 ;  /* 0x0007fff8ff747807 */ /* 0x000fe40003000000 */
[----:B------:R-:W-:-:S02]  /*0a60*/  ISETP.GE.U32.AND P6, PT, R2, 0x7fffffc9, PT ;  /* 0x7fffffc90200780c */ /* 0x000fc40003fc6070 */
[----:B------:R-:W-:Y:S01]  /*0a70*/  IADD3 R2, R252, -0x13, RZ ;  /* 0xffffffedfc027810 */ /* 0x000fe20007ffe0ff */
[----:B-1----:R-:W1:Y:S01]  /*0a80*/  MUFU.RCP R0, R0 ;  /* 0x0000000000007308 */ /* 0x002e620000001000 */
[----:B------:R-:W-:Y:S02]  /*0a90*/  SEL R142, RZ, 0x1, P2 ;  /* 0x00000001ff8e7807 */ /* 0x000fe40001000000 */
[----:B------:R-:W-:Y:S02]  /*0aa0*/  ISETP.GE.U32.AND P2, PT, R2, 0x7fffffce, PT ;  /* 0x7fffffce0200780c */ /* 0x000fe40003f46070 */
[----:B------:R-:W-:Y:S01]  /*0ab0*/  IADD3 R2, R252, -0x14, RZ ;  /* 0xffffffecfc027810 */ /* 0x000fe20007ffe0ff */
[----:B------:R-:W-:Y:S01]  /*0ac0*/  IMAD.IADD R142, R142, 0x1, R129 ;  /* 0x000000018e8e7824 */ /* 0x000fe200078e0281 */
[----:B------:R-:W-:Y:S02]  /*0ad0*/  SEL R17, RZ, 0x1fffe, P4 ;  /* 0x0001fffeff117807 */ /* 0x000fe40002000000 */
[----:B------:R-:W-:-:S02]  /*0ae0*/  SEL R7, RZ, 0x7fff8, P3 ;  /* 0x0007fff8ff077807 */ /* 0x000fc40001800000 */
[----:B------:R-:W-:Y:S02]  /*0af0*/  ISETP.GE.U32.AND P4, PT, R5, 0x7fffffcf, PT ;  /* 0x7fffffcf0500780c */ /* 0x000fe40003f86070 */
[----:B------:R-:W-:Y:S02]  /*0b00*/  ISETP.GE.U32.AND P3, PT, R2, 0x7fffffcd, PT ;  /* 0x7fffffcd0200780c */ /* 0x000fe40003f66070 */
[C---:B------:R-:W-:Y:S02]  /*0b10*/  IADD3 R5, R252.reuse, -0x1c, RZ ;  /* 0xffffffe4fc057810 */ /* 0x040fe40007ffe0ff */
[----:B------:R-:W-:Y:S02]  /*0b20*/  IADD3 R2, R252, -0x1b, RZ ;  /* 0xffffffe5fc027810 */ /* 0x000fe40007ffe0ff */
[----:B------:R-:W-:Y:S02]  /*0b30*/  SEL R15, RZ, 0x7fff8, P1 ;  /* 0x0007fff8ff0f7807 */ /* 0x000fe40000800000 */
[----:B------:R-:W-:-:S02]  /*0b40*/  SEL R14, RZ, 0x1, P6 ;  /* 0x00000001ff0e7807 */ /* 0x000fc40003000000 */
[----:B------:R-:W-:Y:S02]  /*0b50*/  ISETP.GE.U32.AND P1, PT, R5, 0x7fffffc5, PT ;  /* 0x7fffffc50500780c */ /* 0x000fe40003f26070 */
[----:B------:R-:W-:Y:S01]  /*0b60*/  ISETP.GE.U32.AND P6, PT, R2, 0x7fffffc6, PT ;  /* 0x7fffffc60200780c */ /* 0x000fe20003fc6070 */
[----:B------:R-:W-:Y:S01]  /*0b70*/  IMAD.IADD R14, R14, 0x1, R17 ;  /* 0x000000010e0e7824 */ /* 0x000fe200078e0211 */
[C---:B------:R-:W-:Y:S02]  /*0b80*/  IADD3 R5, R252.reuse, -0x1a, RZ ;  /* 0xffffffe6fc057810 */ /* 0x040fe40007ffe0ff */
[----:B------:R-:W-:Y:S02]  /*0b90*/  IADD3 R2, R252, -0x19, RZ ;  /* 0xffffffe7fc027810 */ /* 0x000fe40007ffe0ff */
[----:B------:R-:W-:Y:S02]  /*0ba0*/  SEL R4, RZ, 0x4, P5 ;  /* 0x00000004ff047807 */ /* 0x000fe40002800000 */
[----:B------:R-:W-:-:S02]  /*0bb0*/  SEL R13, RZ, 0x1fffe, P2 ;  /* 0x0001fffeff0d7807 */ /* 0x000fc40001000000 */
[----:B------:R-:W-:Y:S02]  /*0bc0*/  ISETP.GE.U32.AND P5, PT, R6, 0x7fffffd0, PT ;  /* 0x7fffffd00600780c */ /* 0x000fe40003fa6070 */
[----:B------:R-:W-:Y:S02]  /*0bd0*/  SEL R12, RZ, 0x4, P0 ;  /* 0x00000004ff0c7807 */ /* 0x000fe40000000000 */
[----:B------:R-:W-:Y:S02]  /*0be0*/  ISETP.GE.U32.AND P2, PT, R5, 0x7fffffc7, PT ;  /* 0x7fffffc70500780c */ /* 0x000fe40003f46070 */
[----:B------:R-:W-:Y:S02]  /*0bf0*/  ISETP.GE.U32.AND P0, PT, R2, 0x7fffffc8, PT ;  /* 0x7fffffc80200780c */ /* 0x000fe40003f06070 */
[C---:B------:R-:W-:Y:S02]  /*0c00*/  IADD3 R5, R252.reuse, -0x3c, RZ ;  /* 0xffffffc4fc057810 */ /* 0x040fe40007ffe0ff */
[----:B------:R-:W-:-:S02]  /*0c10*/  IADD3 R2, R252, -0x3b, RZ ;  /* 0xffffffc5fc027810 */ /* 0x000fc40007ffe0ff */
[----:B-1----:R-:W-:Y:S02]  /*0c20*/  IADD3 R8, R0, 0xffffffe, RZ ;  /* 0x0ffffffe00087810 */ /* 0x002fe40007ffe0ff */
[----:B------:R-:W-:Y:S02]  /*0c30*/  SEL R11, RZ, 0x7fff8, P5 ;  /* 0x0007fff8ff0b7807 */ /* 0x000fe40002800000 */
[----:B------:R-:W-:Y:S01]  /*0c40*/  SEL R10, RZ, 0x1, P3 ;  /* 0x00000001ff0a7807 */ /* 0x000fe20001800000 */
[----:B------:R-:W1:Y:S01]  /*0c50*/  F2I.FTZ.U32.TRUNC.NTZ R9, R8 ;  /* 0x0000000800097305 */ /* 0x000e62000021f000 */
[----:B------:R-:W-:Y:S02]  /*0c60*/  ISETP.GE.U32.AND P5, PT, R5, 0x7fffffa5, PT ;  /* 0x7fffffa50500780c */ /* 0x000fe40003fa6070 */
[----:B------:R-:W-:Y:S01]  /*0c70*/  ISETP.GE.U32.AND P3, PT, R2, 0x7fffffa6, PT ;  /* 0x7fffffa60200780c */ /* 0x000fe20003f66070 */
[----:B------:R-:W-:Y:S01]  /*0c80*/  IMAD.IADD R10, R10, 0x1, R13 ;  /* 0x000000010a0a7824 */ /* 0x000fe200078e020d */
[----:B------:R-:W-:-:S02]  /*0c90*/  IADD3 R5, R252, -0x3a, RZ ;  /* 0xffffffc6fc057810 */ /* 0x000fc40007ffe0ff */
[C---:B------:R-:W-:Y:S02]  /*0ca0*/  IADD3 R2, R252.reuse, -0x39, RZ ;  /* 0xffffffc7fc027810 */ /* 0x040fe40007ffe0ff */
[----:B------:R-:W-:Y:S02]  /*0cb0*/  SEL R21, RZ, 0x1fffe, P6 ;  /* 0x0001fffeff157807 */ /* 0x000fe40003000000 */
[----:B------:R-:W-:Y:S02]  /*0cc0*/  SEL R6, RZ, 0x4, P4 ;  /* 0x00000004ff067807 */ /* 0x000fe40002000000 */
[----:B------:R-:W-:Y:S01]  /*0cd0*/  ISETP.GE.U32.AND P6, PT, R5, 0x7fffffa7, PT ;  /* 0x7fffffa70500780c */ /* 0x000fe20003fc6070 */
[----:B------:R-:W-:Y:S01]  /*0ce0*/  IMAD.MOV R5, RZ, RZ, -R192 ;  /* 0x000000ffff057224 */ /* 0x000fe200078e0ac0 */
[----:B------:R-:W-:Y:S01]  /*0cf0*/  IADD3 R0, R252, -0x3d, RZ ;  /* 0xffffffc3fc007810 */ /* 0x000fe20007ffe0ff */
[----:B------:R-:W-:Y:S01]  /*0d00*/  IMAD.SHL.U32 R192, R192, 0x40, RZ ;  /* 0x00000040c0c07824 */ /* 0x000fe200078e00ff */
[----:B------:R-:W-:-:S02]  /*0d10*/  ISETP.GE.U32.AND P4, PT, R2, 0x7fffffa8, PT ;  /* 0x7fffffa80200780c */ /* 0x000fc40003f86070 */
[----:B------:R-:W-:Y:S02]  /*0d20*/  IADD3 R2, R252, -0x3f, RZ ;  /* 0xffffffc1fc027810 */ /* 0x000fe40007ffe0ff */
[----:B------:R-:W-:Y:S02]  /*0d30*/  SEL R19, RZ, 0x7fff8, P0 ;  /* 0x0007fff8ff137807 */ /* 0x000fe40000000000 */
[----:B------:R-:W-:Y:S01]  /*0d40*/  ISETP.GE.U32.AND P0, PT, R0, 0x7fffffa4, PT ;  /* 0x7fffffa40000780c */ /* 0x000fe20003f06070 */
[----:B------:R-:W-:Y:S01]  /*0d50*/  IMAD R0, R16, R5, R23 ;  /* 0x0000000510007224 */ /* 0x000fe200078e0217 */
[----:B------:R-:W-:Y:S02]  /*0d60*/  SEL R18, RZ, 0x1, P1 ;  /* 0x00000001ff127807 */ /* 0x000fe40000800000 */
[----:B------:R-:W-:Y:S01]  /*0d70*/  ISETP.GE.U32.AND P1, PT, R2, 0x7fffffa2, PT ;  /* 0x7fffffa20200780c */ /* 0x000fe20003f26070 */
[----:B------:R-:W-:Y:S01]  /*0d80*/  IMAD.IADD R0, R20, 0x1, R0 ;  /* 0x0000000114007824 */ /* 0x000fe200078e0200 */
[----:B------:R-:W-:Y:S01]  /*0d90*/  IADD3 R5, R252, -0x37, RZ ;  /* 0xffffffc9fc057810 */ /* 0x000fe20007ffe0ff */
[----:B------:R-:W-:Y:S01]  /*0da0*/  IMAD.IADD R18, R18, 0x1, R21 ;  /* 0x0000000112127824 */ /* 0x000fe200078e0215 */
[----:B------:R-:W-:Y:S01]  /*0db0*/  IADD3 R2, R252, -0x3e, RZ ;  /* 0xffffffc2fc027810 */ /* 0x000fe20007ffe0ff */
[----:B------:R-:W-:Y:S01]  /*0dc0*/  IMAD R193, R0, 0x100, R22 ;  /* 0x0000010000c17824 */ /* 0x000fe200078e0216 */
[----:B------:R-:W-:-:S02]  /*0dd0*/  SEL R141, RZ, 0x1fffe, P3 ;  /* 0x0001fffeff8d7807 */ /* 0x000fc40001800000 */
[----:B------:R-:W-:Y:S02]  /*0de0*/  SEL R16, RZ, 0x4, P2 ;  /* 0x00000004ff107807 */ /* 0x000fe40001000000 */
[----:B------:R-:W-:Y:S02]  /*0df0*/  ISETP.GE.U32.AND P3, PT, R5, 0x7fffffaa, PT ;  /* 0x7fffffaa0500780c */ /* 0x000fe40003f66070 */
[----:B------:R-:W-:Y:S01]  /*0e00*/  ISETP.GE.U32.AND P2, PT, R2, 0x7fffffa3, PT ;  /* 0x7fffffa30200780c */ /* 0x000fe20003f46070 */
[----:B-1----:R-:W-:Y:S01]  /*0e10*/  IMAD.MOV R2, RZ, RZ, -R9 ;  /* 0x000000ffff027224 */ /* 0x002fe200078e0a09 */
[C---:B------:R-:W-:Y:S02]  /*0e20*/  IADD3 R5, R252.reuse, -0x38, RZ ;  /* 0xffffffc8fc057810 */ /* 0x040fe40007ffe0ff */
[----:B------:R-:W-:Y:S02]  /*0e30*/  IADD3 R8, R252, -0x35, RZ ;  /* 0xffffffcbfc087810 */ /* 0x000fe40007ffe0ff */
[----:B------:R-:W-:-:S02]  /*0e40*/  SEL R148, RZ, 0x1, P5 ;  /* 0x00000001ff947807 */ /* 0x000fc40002800000 */
[----:B------:R-:W-:Y:S02]  /*0e50*/  SEL R125, RZ, 0x7fff8, P4 ;  /* 0x0007fff8ff7d7807 */ /* 0x000fe40002000000 */
[----:B------:R-:W-:Y:S01]  /*0e60*/  ISETP.GE.U32.AND P5, PT, R5, 0x7fffffa9, PT ;  /* 0x7fffffa90500780c */ /* 0x000fe20003fa6070 */
[----:B------:R-:W-:Y:S01]  /*0e70*/  IMAD R5, R2, R25, RZ ;  /* 0x0000001902057224 */ /* 0x000fe200078e02ff */
[----:B------:R-:W-:Y:S01]  /*0e80*/  ISETP.GE.U32.AND P4, PT, R8, 0x7fffffac, PT ;  /* 0x7fffffac0800780c */ /* 0x000fe20003f86070 */
[----:B------:R-:W-:Y:S01]  /*0e90*/  IMAD.MOV.U32 R8, RZ, RZ, RZ ;  /* 0x000000ffff087224 */ /* 0x000fe200078e00ff */
[----:B------:R-:W-:Y:S01]  /*0ea0*/  IADD3 R194, R193, 0x80, RZ ;  /* 0x00000080c1c27810 */ /* 0x000fe20007ffe0ff */
[----:B------:R-:W-:Y:S01]  /*0eb0*/  IMAD.IADD R148, R148, 0x1, R141 ;  /* 0x0000000194947824 */ /* 0x000fe200078e028d */
[----:B------:R-:W-:Y:S01]  /*0ec0*/  IABS R2, R193 ;  /* 0x000000c100027213 */ /* 0x000fe20000000000 */
[----:B------:R-:W-:Y:S01]  /*0ed0*/  IMAD.HI.U32 R8, R9, R5, R8 ;  /* 0x0000000509087227 */ /* 0x000fe200078e0008 */
[----:B------:R-:W-:-:S02]  /*0ee0*/  IADD3 R0, R252, -0x36, RZ ;  /* 0xffffffcafc007810 */ /* 0x000fc40007ffe0ff */
[----:B------:R-:W-:Y:S02]  /*0ef0*/  IABS R5, R194 ;  /* 0x000000c200057213 */ /* 0x000fe40000000000 */
[----:B------:R-:W-:Y:S02]  /*0f00*/  SEL R130, RZ, 0x4, P6 ;  /* 0x00000004ff827807 */ /* 0x000fe40003000000 */
[----:B------:R-:W-:Y:S01]  /*0f10*/  ISETP.GE.U32.AND P6, PT, R0, 0x7fffffab, PT ;  /* 0x7fffffab0000780c */ /* 0x000fe20003fc6070 */
[C---:B------:R-:W-:Y:S01]  /*0f20*/  IMAD.HI.U32 R0, R8.reuse, R2, RZ ;  /* 0x0000000208007227 */ /* 0x040fe200078e00ff */
[----:B------:R-:W-:Y:S02]  /*0f30*/  SEL R147, RZ, 0x1fffe, P3 ;  /* 0x0001fffeff937807 */ /* 0x000fe40001800000 */
[----:B------:R-:W-:Y:S01]  /*0f40*/  SEL R150, RZ, 0x1, P5 ;  /* 0x00000001ff967807 */ /* 0x000fe20002800000 */
[----:B------:R-:W-:Y:S01]  /*0f50*/  IMAD.HI.U32 R8, R8, R5, RZ ;  /* 0x0000000508087227 */ /* 0x000fe200078e00ff */
[----:B------:R-:W-:-:S02]  /*0f60*/  IADD3 R9, R252, -0x33, RZ ;  /* 0xffffffcdfc097810 */ /* 0x000fc40007ffe0ff */
[----:B------:R-:W-:Y:S01]  /*0f70*/  SEL R145, RZ, 0x1fffe, P1 ;  /* 0x0001fffeff917807 */ /* 0x000fe20000800000 */
[----:B------:R-:W-:Y:S01]  /*0f80*/  IMAD.MOV R0, RZ, RZ, -R0 ;  /* 0x000000ffff007224 */ /* 0x000fe200078e0a00 */
[----:B------:R-:W-:Y:S01]  /*0f90*/  ISETP.GE.U32.AND P1, PT, R9, 0x7fffffae, PT ;  /* 0x7fffffae0900780c */ /* 0x000fe20003f26070 */
[----:B------:R-:W-:Y:S01]  /*0fa0*/  IMAD.MOV R8, RZ, RZ, -R8 ;  /* 0x000000ffff087224 */ /* 0x000fe200078e0a08 */
[C---:B------:R-:W-:Y:S01]  /*0fb0*/  IADD3 R9, R252.reuse, -0x34, RZ ;  /* 0xffffffccfc097810 */ /* 0x040fe20007ffe0ff */
[C---:B------:R-:W-:Y:S01]  /*0fc0*/  IMAD R0, R25.reuse, R0, R2 ;  /* 0x0000000019007224 */ /* 0x040fe200078e0202 */
[C---:B------:R-:W-:Y:S01]  /*0fd0*/  IADD3 R20, R252.reuse, -0x32, RZ ;  /* 0xffffffcefc147810 */ /* 0x040fe20007ffe0ff */
[C---:B------:R-:W-:Y:S01]  /*0fe0*/  IMAD R2, R25.reuse, R8, R5 ;  /* 0x0000000819027224 */ /* 0x040fe200078e0205 */
[----:B------:R-:W-:Y:S01]  /*0ff0*/  IADD3 R5, R252, -0x1f, RZ ;  /* 0xffffffe1fc057810 */ /* 0x000fe20007ffe0ff */
[----:B------:R-:W-:Y:S01]  /*1000*/  IMAD.IADD R147, R150, 0x1, R147 ;  /* 0x0000000196937824 */ /* 0x000fe200078e0293 */
[----:B------:R-:W-:-:S02]  /*1010*/  ISETP.GT.U32.AND P3, PT, R25, R0, PT ;  /* 0x000000001900720c */ /* 0x000fc40003f64070 */
[----:B------:R-:W-:Y:S02]  /*1020*/  ISETP.GT.U32.AND P5, PT, R25, R2, PT ;  /* 0x000000021900720c */ /* 0x000fe40003fa4070 */
[----:B------:R-:W-:Y:S02]  /*1030*/  SEL R127, RZ, 0x7fff8, P0 ;  /* 0x0007fff8ff7f7807 */ /* 0x000fe40000000000 */
[----:B------:R-:W-:Y:S02]  /*1040*/  IADD3 R8, R252, -0x1d, RZ ;  /* 0xffffffe3fc087810 */ /* 0x000fe40007ffe0ff */
[----:B------:R-:W-:Y:S02]  /*1050*/  SEL R124, RZ, 0x7fff8, P4 ;  /* 0x0007fff8ff7c7807 */ /* 0x000fe40002000000 */
[----:B------:R-:W-:Y:S02]  /*1060*/  ISETP.GE.U32.AND P0, PT, R9, 0x7fffffad, PT ;  /* 0x7fffffad0900780c */ /* 0x000fe40003f06070 */
[----:B------:R-:W-:Y:S01]  /*1070*/  SEL R140, RZ, 0x4, P2 ;  /* 0x00000004ff8c7807 */ /* 0x000fe20001000000 */
[--C-:B------:R-:W-:Y:S01]  /*1080*/  @!P3 IMAD.IADD R0, R0, 0x1, -R25.reuse ;  /* 0x000000010000b824 */ /* 0x100fe200078e0a19 */
[----:B------:R-:W-:Y:S01]  /*1090*/  ISETP.GE.U32.AND P4, PT, R5, 0x7fffffc2, PT ;  /* 0x7fffffc20500780c */ /* 0x000fe20003f86070 */
[----:B------:R-:W-:Y:S01]  /*10a0*/  @!P5 IMAD.IADD R2, R2, 0x1, -R25 ;  /* 0x000000010202d824 */ /* 0x000fe200078e0a19 */
[----:B------:R-:W-:-:S02]  /*10b0*/  ISETP.GE.U32.AND P2, PT, R20, 0x7fffffaf, PT ;  /* 0x7fffffaf1400780c */ /* 0x000fc40003f46070 */
[----:B------:R-:W-:Y:S02]  /*10c0*/  IADD3 R5, R252, -0x1e, RZ ;  /* 0xffffffe2fc057810 */ /* 0x000fe40007ffe0ff */
[----:B------:R-:W-:Y:S02]  /*10d0*/  SEL R123, RZ, 0x4, P6 ;  /* 0x00000004ff7b7807 */ /* 0x000fe40003000000 */
[----:B------:R-:W-:Y:S02]  /*10e0*/  ISETP.GE.U32.AND P6, PT, R8, 0x7fffffc4, PT ;  /* 0x7fffffc40800780c */ /* 0x000fe40003fc6070 */
[----:B------:R-:W-:Y:S02]  /*10f0*/  SEL R143, RZ, 0x1fffe, P1 ;  /* 0x0001fffeff8f7807 */ /* 0x000fe40000800000 */
[----:B------:R-:W-:Y:S02]  /*1100*/  IADD3 R8, R252, -0xf, RZ ;  /* 0xfffffff1fc087810 */ /* 0x000fe40007ffe0ff */
[----:B------:R-:W-:-:S02]  /*1110*/  SEL R146, RZ, 0x1, P0 ;  /* 0x00000001ff927807 */ /* 0x000fc40000000000 */
[----:B------:R-:W-:Y:S02]  /*1120*/  ISETP.GE.U32.AND P1, PT, R5, 0x7fffffc3, PT ;  /* 0x7fffffc30500780c */ /* 0x000fe40003f26070 */
[C---:B------:R-:W-:Y:S01]  /*1130*/  ISETP.GT.U32.AND P0, PT, R25.reuse, R0, PT ;  /* 0x000000001900720c */ /* 0x040fe20003f04070 */
[----:B------:R-:W-:Y:S01]  /*1140*/  IMAD.IADD R143, R146, 0x1, R143 ;  /* 0x00000001928f7824 */ /* 0x000fe200078e028f */
[----:B------:R-:W-:Y:S02]  /*1150*/  SEL R121, RZ, 0x4, P2 ;  /* 0x00000004ff797807 */ /* 0x000fe40001000000 */
[----:B------:R-:W-:Y:S02]  /*1160*/  ISETP.GT.U32.AND P2, PT, R25, R2, PT ;  /* 0x000000021900720c */ /* 0x000fe40003f44070 */
[----:B------:R-:W-:Y:S02]  /*1170*/  IADD3 R5, R252, -0xb, RZ ;  /* 0xfffffff5fc057810 */ /* 0x000fe40007ffe0ff */
[----:B------:R-:W-:-:S02]  /*1180*/  ISETP.GE.U32.AND P3, PT, R8, 0x7fffffd2, PT ;  /* 0x7fffffd20800780c */ /* 0x000fc40003f66070 */
[----:B------:R-:W-:Y:S02]  /*1190*/  SEL R23, RZ, 0x1fffe, P4 ;  /* 0x0001fffeff177807 */ /* 0x000fe40002000000 */
[----:B------:R-:W-:Y:S01]  /*11a0*/  ISETP.GE.AND P4, PT, R193, RZ, PT ;  /* 0x000000ffc100720c */ /* 0x000fe20003f86270 */
[--C-:B------:R-:W-:Y:S01]  /*11b0*/  @!P0 IMAD.IADD R0, R0, 0x1, -R25.reuse ;  /* 0x0000000100008824 */ /* 0x100fe200078e0a19 */
[----:B------:R-:W-:Y:S02]  /*11c0*/  SEL R8, RZ, 0x4, P1 ;  /* 0x00000004ff087807 */ /* 0x000fe40000800000 */
[----:B------:R-:W-:Y:S01]  /*11d0*/  ISETP.GE.AND P1, PT, R194, RZ, PT ;  /* 0x000000ffc200720c */ /* 0x000fe20003f26270 */
[----:B------:R-:W-:Y:S01]  /*11e0*/  @!P2 IMAD.IADD R2, R2, 0x1, -R25 ;  /* 0x000000010202a824 */ /* 0x000fe200078e0a19 */
[----:B------:R-:W-:Y:S02]  /*11f0*/  ISETP.GE.U32.AND P5, PT, R5, 0x7fffffd6, PT ;  /* 0x7fffffd60500780c */ /* 0x000fe40003fa6070 */
[----:B------:R-:W-:-:S02]  /*1200*/  IADD3 R5, R252, -0x7, RZ ;  /* 0xfffffff9fc057810 */ /* 0x000fc40007ffe0ff */
[----:B------:R-:W-:Y:S02]  /*1210*/  SEL R9, RZ, 0x7fff8, P6 ;  /* 0x0007fff8ff097807 */ /* 0x000fe40003000000 */
[----:B------:R-:W-:Y:S01]  /*1220*/  ISETP.GE.U32.AND P6, PT, R5, 0x7fffffda, PT ;  /* 0x7fffffda0500780c */ /* 0x000fe20003fc6070 */
[----:B------:R-:W-:Y:S01]  /*1230*/  @!P4 IMAD.MOV R0, RZ, RZ, -R0 ;  /* 0x000000ffff00c224 */ /* 0x000fe200078e0a00 */
[----:B------:R-:W-:Y:S02]  /*1240*/  IADD3 R5, R252, -0x1, RZ ;  /* 0xfffffffffc057810 */ /* 0x000fe40007ffe0ff */
[----:B------:R-:W-:Y:S01]  /*1250*/  ISETP.NE.AND P4, PT, RZ, c[0x0][0x178], PT ;  /* 0x00005e00ff007a0c */ /* 0x000fe20003f85270 */
[----:B------:R-:W-:Y:S01]  /*1260*/  @!P1 IMAD.MOV R2, RZ, RZ, -R2 ;  /* 0x000000ffff029224 */ /* 0x000fe200078e0a02 */
[----:B------:R-:W-:Y:S02]  /*1270*/  ISETP.GE.U32.AND P2, PT, R5, 0x7fffffe0, PT ;  /* 0x7fffffe00500780c */ /* 0x000fe40003f46070 */
[----:B------:R-:W-:-:S02]  /*1280*/  LOP3.LUT R5, RZ, c[0x0][0x178], RZ, 0x33, !PT ;  /* 0x00005e00ff057a12 */ /* 0x000fc400078e33ff */
[----:B------:R-:W-:Y:S02]  /*1290*/  ISETP.GE.U32.AND P1, PT, R139, 0x7fffffc1, PT ;  /* 0x7fffffc18b00780c */ /* 0x000fe40003f26070 */
[C---:B------:R-:W-:Y:S02]  /*12a0*/  SEL R234, R5.reuse, R0, !P4 ;  /* 0x0000000005ea7207 */ /* 0x040fe40006000000 */
[----:B------:R-:W-:Y:S02]  /*12b0*/  SEL R0, RZ, 0x1, P1 ;  /* 0x00000001ff007807 */ /* 0x000fe40000800000 */
[----:B------:R-:W-:Y:S01]  /*12c0*/  LOP3.LUT R14, R14, 0x3, RZ, 0xc0, !PT ;  /* 0x000000030e0e7812 */ /* 0x000fe200078ec0ff */
[----:B------:R-:W-:Y:S01]  /*12d0*/  IMAD R234, R234, c[0x0][0x184], RZ ;  /* 0x00006100eaea7a24 */ /* 0x000fe200078e02ff */
[----:B------:R-:W-:Y:S01]  /*12e0*/  IADD3 R17, R252, -0x31, RZ ;  /* 0xffffffcffc117810 */ /* 0x000fe20007ffe0ff */
[----:B------:R-:W-:Y:S01]  /*12f0*/  IMAD.IADD R0, R0, 0x1, R23 ;  /* 0x0000000100007824 */ /* 0x000fe200078e0217 */
[----:B------:R-:W-:Y:S01]  /*1300*/  SEL R235, R5, R2, !P4 ;  /* 0x0000000205eb7207 */ /* 0x000fe20006000000 */
[----:B------:R-:W-:Y:S01]  /*1310*/  IMAD.SHL.U32 R233, R234, 0x4, RZ ;  /* 0x00000004eae97824 */ /* 0x000fe200078e00ff */
[----:B------:R-:W-:-:S02]  /*1320*/  IADD3 R12, R14, R15, R12 ;  /* 0x0000000f0e0c7210 */ /* 0x000fc40007ffe00c */
[----:B------:R-:W-:Y:S01]  /*1330*/  LOP3.LUT R0, R0, 0x3, RZ, 0xc0, !PT ;  /* 0x0000000300007812 */ /* 0x000fe200078ec0ff */
[----:B------:R-:W-:Y:S01]  /*1340*/  IMAD R235, R235, c[0x0][0x184], RZ ;  /* 0x00006100ebeb7a24 */ /* 0x000fe200078e02ff */
[----:B------:R-:W-:Y:S01]  /*1350*/  LOP3.LUT R18, R18, 0x3, RZ, 0xc0, !PT ;  /* 0x0000000312127812 */ /* 0x000fe200078ec0ff */
[----:B------:R-:W-:Y:S01]  /*1360*/  IMAD.SHL.U32 R12, R12, 0x100, RZ ;  /* 0x000001000c0c7824 */ /* 0x000fe200078e00ff */
[----:B------:R-:W-:Y:S01]  /*1370*/  IADD3 R0, R0, R9, R8 ;  /* 0x0000000900007210 */ /* 0x000fe20007ffe008 */
[----:B------:R-:W-:Y:S01]  /*1380*/  IMAD.SHL.U32 R232, R235, 0x4, RZ ;  /* 0x00000004ebe87824 */ /* 0x000fe200078e00ff */
[----:B------:R-:W-:Y:S02]  /*1390*/  ISETP.GE.U32.AND P4, PT, R17, 0x7fffffb0, PT ;  /* 0x7fffffb01100780c */ /* 0x000fe40003f86070 */
[----:B------:R-:W-:Y:S02]  /*13a0*/  IADD3 R16, R18, R19, R16 ;  /* 0x0000001312107210 */ /* 0x000fe40007ffe010 */
[----:B------:R-:W-:-:S02]  /*13b0*/  LOP3.LUT R5, R0, 0xf, RZ, 0xc0, !PT ;  /* 0x0000000f00057812 */ /* 0x000fc400078ec0ff */
[----:B------:R-:W-:Y:S02]  /*13c0*/  LOP3.LUT R10, R10, 0x3, RZ, 0xc0, !PT ;  /* 0x000000030a0a7812 */ /* 0x000fe400078ec0ff */
[----:B------:R-:W-:Y:S01]  /*13d0*/  SEL R126, RZ, 0x7fff8, P4 ;  /* 0x0007fff8ff7e7807 */ /* 0x000fe20002000000 */
[----:B------:R-:W-:Y:S01]  /*13e0*/  IMAD R16, R16, 0x10, R5 ;  /* 0x0000001010107824 */ /* 0x000fe200078e0205 */
[----:B------:R-:W-:Y:S02]  /*13f0*/  IADD3 R172, P4, R233, c[0x0][0x160], RZ ;  /* 0x00005800e9ac7a10 */ /* 0x000fe40007f9e0ff */
[----:B------:R-:W-:Y:S01]  /*1400*/  IADD3 R6, R10, R11, R6 ;  /* 0x0000000b0a067210 */ /* 0x000fe20007ffe006 */
[----:B------:R-:W-:Y:S01]  /*1410*/  IMAD R11, R244, 0x18, RZ ;  /* 0x00000018f40b7824 */ /* 0x000fe200078e02ff */
[----:B------:R-:W-:Y:S01]  /*1420*/  LOP3.LUT R5, R12, 0xf00, RZ, 0xe2, !PT ;  /* 0x00000f000c057812 */ /* 0x000fe200078ee2ff */
[----:B------:R-:W-:Y:S01]  /*1430*/  IMAD R12, R244, 0x1c, RZ ;  /* 0x0000001cf40c7824 */ /* 0x000fe200078e02ff */
[----:B------:R-:W-:Y:S01]  /*1440*/  LEA.HI.X.SX32 R173, R234, c[0x0][0x164], 0x2, P4 ;  /* 0x00005900eaad7a11 */ /* 0x000fe200020f16ff */
[----:B------:R-:W-:Y:S01]  /*1450*/  IMAD R10, R244, 0x19, RZ ;  /* 0x00000019f40a7824 */ /* 0x000fe200078e02ff */
[----:B------:R-:W-:Y:S01]  /*1460*/  IADD3 R14, P4, R232, c[0x0][0x160], RZ ;  /* 0x00005800e80e7a10 */ /* 0x000fe20007f9e0ff */
[----:B------:R-:W-:Y:S01]  /*1470*/  IMAD R5, R6, 0x1000, R5 ;  /* 0x0000100006057824 */ /* 0x000fe200078e0205 */
[----:B------:R-:W-:Y:S01]  /*1480*/  IADD3 R0, R252, -0x5, RZ ;  /* 0xfffffffbfc007810 */ /* 0x000fe20007ffe0ff */
[----:B------:R1:W-:Y:S01]  /*1490*/  LDGSTS.E [R243], [R172.64], !P2 ;  /* 0x00000000acf37fae */ /* 0x0003e2000d121848 */
[----:B------:R-:W-:Y:S01]  /*14a0*/  LOP3.LUT R16, R16, 0xff, RZ, 0xc0, !PT ;  /* 0x000000ff10107812 */ /* 0x000fe200078ec0ff */
[----:B------:R-:W-:Y:S01]  /*14b0*/  IMAD.WIDE R24, R198, 0x4, R172 ;  /* 0x00000004c6187825 */ /* 0x000fe200078e02ac */
[----:B------:R-:W-:-:S02]  /*14c0*/  LEA.HI.X.SX32 R15, R235, c[0x0][0x164], 0x2, P4 ;  /* 0x00005900eb0f7a11 */ /* 0x000fc400020f16ff */
[----:B------:R-:W-:Y:S01]  /*14d0*/  ISETP.GE.U32.AND P4, PT, R0, 0x7fffffdc, PT ;  /* 0x7fffffdc0000780c */ /* 0x000fe20003f86070 */
[----:B------:R-:W-:Y:S01]  /*14e0*/  IMAD.IADD R0, R5, 0x1, R16 ;  /* 0x0000000105007824 */ /* 0x000fe200078e0210 */
[C---:B------:R-:W-:Y:S01]  /*14f0*/  IADD3 R5, R252.reuse, -0x9, RZ ;  /* 0xfffffff7fc057810 */ /* 0x040fe20007ffe0ff */
[----:B------:R2:W-:Y:S01]  /*1500*/  LDGSTS.E [R243+0x200], [R14.64], !P2 ;  /* 0x002000000ef37fae */ /* 0x0005e2000d121848 */
[----:B------:R-:W-:Y:S01]  /*1510*/  IABS R2, c[0x0][0x17c] ;  /* 0x00005f0000027a13 */ /* 0x000fe20000000000 */
[----:B------:R-:W-:Y:S01]  /*1520*/  IMAD.WIDE R16, R245, 0x4, R172 ;  /* 0x00000004f5107825 */ /* 0x000fe200078e02ac */
[----:B------:R-:W-:Y:S02]  /*1530*/  ISETP.GE.U32.AND P2, PT, R5, 0x7fffffd8, PT ;  /* 0x7fffffd80500780c */ /* 0x000fe40003f46070 */
[----:B------:R-:W-:Y:S01]  /*1540*/  IADD3 R20, R252, -0xd, RZ ;  /* 0xfffffff3fc147810 */ /* 0x000fe20007ffe0ff */
[----:B------:R-:W3:Y:S01]  /*1550*/  I2F.RP R5, R2 ;  /* 0x0000000200057306 */ /* 0x000ee20000209400 */
[----:B------:R-:W-:Y:S01]  /*1560*/  LOP3.LUT R0, R0, 0xffff, RZ, 0xc0, !PT ;  /* 0x0000ffff00007812 */ /* 0x000fe200078ec0ff */
[----:B------:R-:W-:Y:S01]  /*1570*/  IMAD.WIDE R18, R245, 0x4, R14 ;  /* 0x00000004f5127825 */ /* 0x000fe200078e020e */
[----:B------:R-:W-:Y:S01]  /*1580*/  ISETP.GE.U32.AND P0, PT, R20, 0x7fffffd4, PT ;  /* 0x7fffffd41400780c */ /* 0x000fe20003f06070 */
[----:B------:R4:W-:Y:S01]  /*1590*/  LDGSTS.E [R243+0x1000], [R16.64], !P4 ;  /* 0x0100000010f37fae */ /* 0x0009e2000e121848 */
[----:B------:R-:W-:Y:S01]  /*15a0*/  SHF.R.U32.HI R6, RZ, 0xf, R0 ;  /* 0x0000000fff067819 */ /* 0x000fe20000011600 */
[----:B------:R-:W-:Y:S01]  /*15b0*/  IMAD.WIDE R20, R248, 0x4, R172 ;  /* 0x00000004f8147825 */ /* 0x000fe200078e02ac */
[----:B------:R-:W-:Y:S01]  /*15c0*/  IADD3 R8, R252, -0x6, RZ ;  /* 0xfffffffafc087810 */ /* 0x000fe20007ffe0ff */
[----:B------:R5:W-:Y:S01]  /*15d0*/  LDGSTS.E [R243+0x1200], [R18.64], !P4 ;  /* 0x0120000012f37fae */ /* 0x000be2000e121848 */
[----:B------:R-:W-:Y:S01]  /*15e0*/  LOP3.LUT P4, RZ, R6, 0x1, RZ, 0xc0, !PT ;  /* 0x0000000106ff7812 */ /* 0x000fe2000788c0ff */
[----:B------:R-:W-:Y:S01]  /*15f0*/  IMAD.WIDE R22, R248, 0x4, R14 ;  /* 0x00000004f8167825 */ /* 0x000fe200078e020e */
[----:B------:R-:W-:Y:S01]  /*1600*/  SHF.R.U32.HI R6, RZ, 0xb, R0 ;  /* 0x0000000bff067819 */ /* 0x000fe20000011600 */
[----:B------:R1:W-:Y:S01]  /*1610*/  LDGSTS.E [R243+0x2000], [R20.64], !P2 ;  /* 0x0200000014f37fae */ /* 0x0003e2000d121848 */
[----:B------:R-:W-:Y:S01]  /*1620*/  LOP3.LUT R131, R131, 0x3, RZ, 0xc0, !PT ;  /* 0x0000000383837812 */ /* 0x000fe200078ec0ff */
[----:B------:R-:W-:Y:S01]  /*1630*/  IMAD.WIDE R26, R198, 0x4, R14 ;  /* 0x00000004c61a7825 */ /* 0x000fe200078e020e */
[----:B------:R-:W-:Y:S01]  /*1640*/  LOP3.LUT R148, R148, 0x3, RZ, 0xc0, !PT ;  /* 0x0000000394947812 */ /* 0x000fe200078ec0ff */
[----:B------:R1:W-:Y:S01]  /*1650*/  LDGSTS.E [R243+0x2200], [R22.64], !P2 ;  /* 0x0220000016f37fae */ /* 0x0003e2000d121848 */
[----:B------:R-:W-:Y:S01]  /*1660*/  LOP3.LUT P2, RZ, R6, 0x1, RZ, 0xc0, !PT ;  /* 0x0000000106ff7812 */ /* 0x000fe2000784c0ff */
[C---:B------:R-:W-:Y:S01]  /*1670*/  IMAD.WIDE R28, R191.reuse, 0x4, R172 ;  /* 0x00000004bf1c7825 */ /* 0x040fe200078e02ac */
[----:B------:R-:W-:Y:S01]  /*1680*/  IADD3 R6, R252, -0x3, RZ ;  /* 0xfffffffdfc067810 */ /* 0x000fe20007ffe0ff */
[----:B------:R1:W-:Y:S01]  /*1690*/  LDGSTS.E [R243+0x3000], [R24.64], !P0 ;  /* 0x0300000018f37fae */ /* 0x0003e2000c121848 */
[----:B---3--:R-:W3:Y:S01]  /*16a0*/  MUFU.RCP R5, R5 ;  /* 0x0000000500057308 */ /* 0x008ee20000001000 */
[----:B------:R-:W-:Y:S01]  /*16b0*/  IMAD.WIDE R30, R191, 0x4, R14 ;  /* 0x00000004bf1e7825 */ /* 0x000fe200078e020e */
[----:B------:R-:W-:Y:S01]  /*16c0*/  LOP3.LUT R142, R142, 0x3, RZ, 0xc0, !PT ;  /* 0x000000038e8e7812 */ /* 0x000fe200078ec0ff */
[----:B------:R1:W-:Y:S01]  /*16d0*/  LDGSTS.E [R243+0x3200], [R26.64], !P0 ;  /* 0x032000001af37fae */ /* 0x0003e2000c121848 */
[----:B------:R-:W-:Y:S01]  /*16e0*/  ISETP.GE.U32.AND P0, PT, R6, 0x7fffffde, PT ;  /* 0x7fffffde0600780c */ /* 0x000fe20003f06070 */
[----:B------:R-:W-:Y:S01]  /*16f0*/  IMAD.WIDE R32, R175, 0x4, R172 ;  /* 0x00000004af207825 */ /* 0x000fe200078e02ac */
[----:B------:R-:W-:Y:S01]  /*1700*/  SHF.R.U32.HI R6, RZ, 0x7, R0 ;  /* 0x00000007ff067819 */ /* 0x000fe20000011600 */
[----:B------:R1:W-:Y:S01]  /*1710*/  LDGSTS.E [R243+0x4000], [R28.64], P4 ;  /* 0x040000001cf37fae */ /* 0x0003e2000a121848 */
[----:B------:R-:W-:Y:S01]  /*1720*/  IADD3 R131, R131, R116, R3 ;  /* 0x0000007483837210 */ /* 0x000fe20007ffe003 */
[----:B------:R-:W-:Y:S01]  /*1730*/  IMAD.WIDE R34, R175, 0x4, R14 ;  /* 0x00000004af227825 */ /* 0x000fe200078e020e */
[----:B------:R-:W-:Y:S01]  /*1740*/  IADD3 R125, R148, R125, R130 ;  /* 0x0000007d947d7210 */ /* 0x000fe20007ffe082 */
[----:B------:R1:W-:Y:S01]  /*1750*/  LDGSTS.E [R243+0x4200], [R30.64], P4 ;  /* 0x042000001ef37fae */ /* 0x0003e2000a121848 */
[----:B------:R-:W-:Y:S01]  /*1760*/  LOP3.LUT P4, RZ, R6, 0x1, RZ, 0xc0, !PT ;  /* 0x0000000106ff7812 */ /* 0x000fe2000788c0ff */
[----:B------:R-:W-:Y:S01]  /*1770*/  IMAD.WIDE R36, R11, 0x4, R172 ;  /* 0x000000040b247825 */ /* 0x000fe200078e02ac */
[----:B------:R-:W-:Y:S01]  /*1780*/  SHF.R.U32.HI R6, RZ, 0x3, R0 ;  /* 0x00000003ff067819 */ /* 0x000fe20000011600 */
[----:B------:R1:W-:Y:S01]  /*1790*/  LDGSTS.E [R243+0x5000], [R32.64], P2 ;  /* 0x0500000020f37fae */ /* 0x0003e20009121848 */
[----:B---3--:R-:W-:Y:S01]  /*17a0*/  IADD3 R5, R5, 0xffffffe, RZ ;  /* 0x0ffffffe05057810 */ /* 0x008fe20007ffe0ff */
[----:B------:R-:W-:Y:S01]  /*17b0*/  IMAD.WIDE R38, R11, 0x4, R14 ;  /* 0x000000040b267825 */ /* 0x000fe200078e020e */
[----:B------:R-:W-:Y:S01]  /*17c0*/  LOP3.LUT R143, R143, 0x3, RZ, 0xc0, !PT ;  /* 0x000000038f8f7812 */ /* 0x000fe200078ec0ff */
[----:B------:R3:W-:Y:S01]  /*17d0*/  LDGSTS.E [R243+0x5200], [R34.64], P2 ;  /* 0x0520000022f37fae */ /* 0x0007e20009121848 */
[----:B------:R-:W-:Y:S01]  /*17e0*/  LOP3.LUT P2, RZ, R6, 0x1, RZ, 0xc0, !PT ;  /* 0x0000000106ff7812 */ /* 0x000fe2000784c0ff */
[----:B------:R-:W-:Y:S01]  /*17f0*/  IMAD.WIDE R40, R12, 0x4, R172 ;  /* 0x000000040c287825 */ /* 0x000fe200078e02ac */
[----:B------:R-:W-:Y:S01]  /*1800*/  IADD3 R6, R252, -0x2, RZ ;  /* 0xfffffffefc067810 */ /* 0x000fe20007ffe0ff */
[----:B------:R1:W2:Y:S01]  /*1810*/  F2I.FTZ.U32.TRUNC.NTZ R9, R5 ;  /* 0x0000000500097305 */ /* 0x0002a2000021f000 */
[----:B------:R-:W-:Y:S01]  /*1820*/  IADD3 R121, R143, R126, R121 ;  /* 0x0000007e8f797210 */ /* 0x000fe20007ffe079 */
[----:B------:R2:W-:Y:S01]  /*1830*/  LDGSTS.E [R243+0x6000], [R36.64], P4 ;  /* 0x0600000024f37fae */ /* 0x0005e2000a121848 */
[----:B------:R-:W-:Y:S01]  /*1840*/  IMAD.WIDE R42, R12, 0x4, R14 ;  /* 0x000000040c2a7825 */ /* 0x000fe200078e020e */
[----:B------:R-:W-:-:S02]  /*1850*/  LOP3.LUT R147, R147, 0x3, RZ, 0xc0, !PT ;  /* 0x0000000393937812 */ /* 0x000fc400078ec0ff */
[----:B------:R2:W-:Y:S01]  /*1860*/  LDGSTS.E [R243+0x6200], [R38.64], P4 ;  /* 0x0620000026f37fae */ /* 0x0005e2000a121848 */
[----:B------:R-:W-:Y:S01]  /*1870*/  ISETP.GE.U32.AND P4, PT, R6, 0x7fffffdf, PT ;  /* 0x7fffffdf0600780c */ /* 0x000fe20003f86070 */
[----:B------:R-:W-:Y:S01]  /*1880*/  IMAD.WIDE R44, R244, 0x4, R172 ;  /* 0x00000004f42c7825 */ /* 0x000fe200078e02ac */
[C---:B-1----:R-:W-:Y:S01]  /*1890*/  IADD3 R5, R252.reuse, -0xa, RZ ;  /* 0xfffffff6fc057810 */ /* 0x042fe20007ffe0ff */
[----:B------:R1:W-:Y:S01]  /*18a0*/  LDGSTS.E [R243+0x7000], [R40.64], P2 ;  /* 0x0700000028f37fae */ /* 0x0003e20009121848 */
[----:B------:R-:W-:Y:S01]  /*18b0*/  IADD3 R6, R252, -0xe, RZ ;  /* 0xfffffff2fc067810 */ /* 0x000fe20007ffe0ff */
[----:B------:R-:W-:Y:S01]  /*18c0*/  IMAD.WIDE R46, R244, 0x4, R14 ;  /* 0x00000004f42e7825 */ /* 0x000fe200078e020e */
[----:B------:R-:W-:Y:S01]  /*18d0*/  IADD3 R123, R147, R124, R123 ;  /* 0x0000007c937b7210 */ /* 0x000fe20007ffe07b */
[----:B------:R1:W-:Y:S01]  /*18e0*/  LDGSTS.E [R243+0x7200], [R42.64], P2 ;  /* 0x072000002af37fae */ /* 0x0003e20009121848 */
[----:B------:R-:W-:Y:S01]  /*18f0*/  ISETP.GE.U32.AND P2, PT, R8, 0x7fffffdb, PT ;  /* 0x7fffffdb0800780c */ /* 0x000fe20003f46070 */
[----:B------:R-:W-:-:S04]  /*1900*/  IMAD.WIDE R48, R251, 0x4, R172 ;  /* 0x00000004fb307825 */ /* 0x000fc800078e02ac */
[----:B------:R1:W-:Y:S01]  /*1910*/  LDGSTS.E [R242+0x400], [R44.64], !P4 ;  /* 0x004000002cf27fae */ /* 0x0003e2000e121848 */
[----:B------:R-:W-:-:S03]  /*1920*/  IMAD.WIDE R50, R251, 0x4, R14 ;  /* 0x00000004fb327825 */ /* 0x000fc600078e020e */
[----:B------:R1:W-:Y:S01]  /*1930*/  LDGSTS.E [R242+0x600], [R46.64], !P4 ;  /* 0x006000002ef27fae */ /* 0x0003e2000e121848 */
[----:B------:R-:W-:Y:S01]  /*1940*/  ISETP.GE.U32.AND P4, PT, R5, 0x7fffffd7, PT ;  /* 0x7fffffd70500780c */ /* 0x000fe20003f86070 */
[----:B--2---:R-:W-:Y:S02]  /*1950*/  IMAD.MOV R13, RZ, RZ, -R9 ;  /* 0x000000ffff0d7224 */ /* 0x004fe400078e0a09 */
[----:B------:R2:W-:Y:S01]  /*1960*/  LDGSTS.E [R242+0x1400], [R48.64], !P2 ;  /* 0x0140000030f27fae */ /* 0x0005e2000d121848 */
[----:B------:R-:W-:Y:S02]  /*1970*/  IMAD.MOV.U32 R8, RZ, RZ, RZ ;  /* 0x000000ffff087224 */ /* 0x000fe400078e00ff */
[----:B------:R-:W-:Y:S01]  /*1980*/  IMAD R5, R13, R2, RZ ;  /* 0x000000020d057224 */ /* 0x000fe200078e02ff */
[----:B------:R1:W-:Y:S01]  /*1990*/  LDGSTS.E [R242+0x1600], [R50.64], !P2 ;  /* 0x0160000032f27fae */ /* 0x0003e2000d121848 */
[----:B------:R-:W-:Y:S01]  /*19a0*/  ISETP.GE.U32.AND P2, PT, R6, 0x7fffffd3, PT ;  /* 0x7fffffd30600780c */ /* 0x000fe20003f46070 */
[----:B------:R-:W-:Y:S01]  /*19b0*/  IMAD.WIDE R52, R247, 0x4, R172 ;  /* 0x00000004f7347825 */ /* 0x000fe200078e02ac */
[----:B------:R-:W-:-:S03]  /*19c0*/  SHF.R.U32.HI R6, RZ, 0x5, R201 ;  /* 0x00000005ff067819 */ /* 0x000fc600000116c9 */
[----:B------:R-:W-:Y:S01]  /*19d0*/  IMAD.HI.U32 R122, R9, R5, R8 ;  /* 0x00000005097a7227 */ /* 0x000fe200078e0008 */
[----:B------:R-:W-:Y:S01]  /*19e0*/  SGXT.U32 R5, R6, 0x2 ;  /* 0x000000020605781a */ /* 0x000fe20000000000 */
[----:B------:R1:W-:Y:S01]  /*19f0*/  LDGSTS.E [R242+0x2400], [R52.64], !P4 ;  /* 0x0240000034f27fae */ /* 0x0003e2000e121848 */
[----:B------:R-:W-:Y:S01]  /*1a00*/  SHF.R.U32.HI R6, RZ, 0xe, R0 ;  /* 0x0000000eff067819 */ /* 0x000fe20000011600 */
[----:B------:R-:W-:Y:S01]  /*1a10*/  IMAD.WIDE R54, R247, 0x4, R14 ;  /* 0x00000004f7367825 */ /* 0x000fe200078e020e */
[----:B------:R-:W-:Y:S02]  /*1a20*/  LOP3.LUT R128, R192, R5, RZ, 0xfc, !PT ;  /* 0x00000005c0807212 */ /* 0x000fe400078efcff */
[----:B------:R-:W-:Y:S01]  /*1a30*/  SHF.R.U32.HI R5, RZ, 0xa, R0 ;  /* 0x0000000aff057819 */ /* 0x000fe20000011600 */
[----:B------:R-:W-:Y:S01]  /*1a40*/  IMAD.WIDE R56, R197, 0x4, R172 ;  /* 0x00000004c5387825 */ /* 0x000fe200078e02ac */
[----:B------:R1:W-:Y:S01]  /*1a50*/  LDGSTS.E [R242+0x2600], [R54.64], !P4 ;  /* 0x0260000036f27fae */ /* 0x0003e2000e121848 */
[----:B------:R-:W-:-:S02]  /*1a60*/  LOP3.LUT P4, RZ, R6, 0x1, RZ, 0xc0, !PT ;  /* 0x0000000106ff7812 */ /* 0x000fc4000788c0ff */
[----:B------:R-:W-:Y:S01]  /*1a70*/  IMAD.WIDE R58, R197, 0x4, R14 ;  /* 0x00000004c53a7825 */ /* 0x000fe200078e020e */
[----:B------:R1:W-:Y:S01]  /*1a80*/  LDGSTS.E [R242+0x3400], [R56.64], !P2 ;  /* 0x0340000038f27fae */ /* 0x0003e2000d121848 */
[----:B------:R-:W-:Y:S02]  /*1a90*/  IABS R9, R128 ;  /* 0x0000008000097213 */ /* 0x000fe40000000000 */
[C---:B------:R-:W-:Y:S01]  /*1aa0*/  IMAD.WIDE R60, R190.reuse, 0x4, R172 ;  /* 0x00000004be3c7825 */ /* 0x040fe200078e02ac */
[----:B------:R1:W-:Y:S01]  /*1ab0*/  LDGSTS.E [R242+0x3600], [R58.64], !P2 ;  /* 0x036000003af27fae */ /* 0x0003e2000d121848 */
[----:B------:R-:W-:Y:S02]  /*1ac0*/  LOP3.LUT P2, RZ, R5, 0x1, RZ, 0xc0, !PT ;  /* 0x0000000105ff7812 */ /* 0x000fe4000784c0ff */
[----:B------:R-:W-:Y:S01]  /*1ad0*/  IMAD.WIDE R62, R190, 0x4, R14 ;  /* 0x00000004be3e7825 */ /* 0x000fe200078e020e */
[----:B------:R-:W-:Y:S02]  /*1ae0*/  SHF.R.U32.HI R5, RZ, 0x6, R0 ;  /* 0x00000006ff057819 */ /* 0x000fe40000011600 */
[----:B------:R1:W-:Y:S01]  /*1af0*/  LDGSTS.E [R242+0x4400], [R60.64], P4 ;  /* 0x044000003cf27fae */ /* 0x0003e2000a121848 */
[----:B------:R-:W-:Y:S01]  /*1b00*/  IMAD.WIDE R64, R174, 0x4, R172 ;  /* 0x00000004ae407825 */ /* 0x000fe200078e02ac */
[----:B------:R-:W-:-:S02]  /*1b10*/  SHF.R.U32.HI R8, RZ, 0x2, R0 ;  /* 0x00000002ff087819 */ /* 0x000fc40000011600 */
[----:B------:R1:W-:Y:S01]  /*1b20*/  LDGSTS.E [R242+0x4600], [R62.64], P4 ;  /* 0x046000003ef27fae */ /* 0x0003e2000a121848 */
[----:B------:R-:W-:Y:S01]  /*1b30*/  LOP3.LUT P4, RZ, R5, 0x1, RZ, 0xc0, !PT ;  /* 0x0000000105ff7812 */ /* 0x000fe2000788c0ff */
[----:B------:R-:W-:Y:S01]  /*1b40*/  IMAD.WIDE R66, R174, 0x4, R14 ;  /* 0x00000004ae427825 */ /* 0x000fe200078e020e */
[----:B------:R-:W-:Y:S01]  /*1b50*/  SHF.R.U32.HI R6, RZ, 0x1, R0 ;  /* 0x00000001ff067819 */ /* 0x000fe20000011600 */
[----:B------:R1:W-:Y:S01]  /*1b60*/  LDGSTS.E [R242+0x5400], [R64.64], P2 ;  /* 0x0540000040f27fae */ /* 0x0003e20009121848 */
[----:B------:R-:W-:Y:S01]  /*1b70*/  LOP3.LUT R96, R128, 0x4, RZ, 0xfc, !PT ;  /* 0x0000000480607812 */ /* 0x000fe200078efcff */
[----:B------:R-:W-:Y:S01]  /*1b80*/  IMAD.WIDE R68, R10, 0x4, R172 ;  /* 0x000000040a447825 */ /* 0x000fe200078e02ac */
[----:B------:R-:W-:Y:S01]  /*1b90*/  LOP3.LUT R110, R128, 0xc, RZ, 0xfc, !PT ;  /* 0x0000000c806e7812 */ /* 0x000fe200078efcff */
[----:B------:R1:W-:Y:S01]  /*1ba0*/  LDGSTS.E [R242+0x5600], [R66.64], P2 ;  /* 0x0560000042f27fae */ /* 0x0003e20009121848 */
[----:B------:R-:W-:Y:S01]  /*1bb0*/  LOP3.LUT P2, RZ, R6, 0x1, RZ, 0xc0, !PT ;  /* 0x0000000106ff7812 */ /* 0x000fe2000784c0ff */
[----:B------:R-:W-:Y:S01]  /*1bc0*/  IMAD.WIDE R70, R10, 0x4, R14 ;  /* 0x000000040a467825 */ /* 0x000fe200078e020e */
[----:B------:R-:W-:-:S02]  /*1bd0*/  IABS R13, R96 ;  /* 0x00000060000d7213 */ /* 0x000fc40000000000 */
[----:B------:R-:W-:Y:S01]  /*1be0*/  LOP3.LUT R97, R128, 0x8, RZ, 0xfc, !PT ;  /* 0x0000000880617812 */ /* 0x000fe200078efcff */
[----:B------:R-:W-:Y:S01]  /*1bf0*/  IMAD.HI.U32 R5, R122, R9, RZ ;  /* 0x000000097a057227 */ /* 0x000fe200078e00ff */
[----:B------:R1:W-:Y:S01]  /*1c00*/  LDGSTS.E [R242+0x6400], [R68.64], P4 ;  /* 0x0640000044f27fae */ /* 0x0003e2000a121848 */
[----:B------:R-:W-:Y:S02]  /*1c10*/  IABS R89, R110 ;  /* 0x0000006e00597213 */ /* 0x000fe40000000000 */
[----:B------:R-:W-:Y:S01]  /*1c20*/  IMAD.MOV R5, RZ, RZ, -R5 ;  /* 0x000000ffff057224 */ /* 0x000fe200078e0a05 */
[----:B------:R1:W-:Y:S01]  /*1c30*/  LDGSTS.E [R242+0x6600], [R70.64], P4 ;  /* 0x0660000046f27fae */ /* 0x0003e2000a121848 */
[----:B------:R-:W-:Y:S01]  /*1c40*/  LOP3.LUT P4, RZ, R8, 0x1, RZ, 0xc0, !PT ;  /* 0x0000000108ff7812 */ /* 0x000fe2000788c0ff */
[----:B------:R-:W-:Y:S01]  /*1c50*/  IMAD.WIDE R76, R78, 0x4, R172 ;  /* 0x000000044e4c7825 */ /* 0x000fe200078e02ac */
[----:B------:R-:W-:Y:S02]  /*1c60*/  SHF.R.U32.HI R8, RZ, 0x5, R0 ;  /* 0x00000005ff087819 */ /* 0x000fe40000011600 */
[----:B------:R-:W-:Y:S01]  /*1c70*/  IABS R133, R97 ;  /* 0x0000006100857213 */ /* 0x000fe20000000000 */
[----:B------:R-:W-:Y:S01]  /*1c80*/  IMAD R6, R2, R5, R9 ;  /* 0x0000000502067224 */ /* 0x000fe200078e0209 */
[----:B------:R-:W-:Y:S01]  /*1c90*/  LOP3.LUT R111, R128, 0x10, RZ, 0xfc, !PT ;  /* 0x00000010806f7812 */ /* 0x000fe200078efcff */
[----:B------:R-:W-:Y:S01]  /*1ca0*/  IMAD R9, R244, 0x1d, RZ ;  /* 0x0000001df4097824 */ /* 0x000fe200078e02ff */
[----:B------:R-:W-:Y:S01]  /*1cb0*/  LOP3.LUT R151, R128, 0x14, RZ, 0xfc, !PT ;  /* 0x0000001480977812 */ /* 0x000fe200078efcff */
[----:B------:R-:W-:Y:S01]  /*1cc0*/  IMAD.HI.U32 R5, R122, R13, RZ ;  /* 0x0000000d7a057227 */ /* 0x000fe200078e00ff */
[----:B------:R-:W-:-:S02]  /*1cd0*/  IABS R135, R111 ;  /* 0x0000006f00877213 */ /* 0x000fc40000000000 */
[C---:B------:R-:W-:Y:S01]  /*1ce0*/  LOP3.LUT R154, R128.reuse, 0x18, RZ, 0xfc, !PT ;  /* 0x00000018809a7812 */ /* 0x040fe200078efcff */
[C---:B------:R-:W-:Y:S01]  /*1cf0*/  IMAD.WIDE R72, R9.reuse, 0x4, R172 ;  /* 0x0000000409487825 */ /* 0x040fe200078e02ac */
[----:B------:R-:W-:Y:S02]  /*1d00*/  LOP3.LUT R155, R128, 0x1c, RZ, 0xfc, !PT ;  /* 0x0000001c809b7812 */ /* 0x000fe400078efcff */
[----:B------:R-:W-:Y:S01]  /*1d10*/  IABS R137, R154 ;  /* 0x0000009a00897213 */ /* 0x000fe20000000000 */
[----:B------:R-:W-:Y:S01]  /*1d20*/  IMAD.WIDE R74, R9, 0x4, R14 ;  /* 0x00000004094a7825 */ /* 0x000fe200078e020e */
[----:B------:R1:W-:Y:S01]  /*1d30*/  LDGSTS.E [R242+0x7400], [R72.64], P4 ;  /* 0x0740000048f27fae */ /* 0x0003e2000a121848 */
[----:B------:R-:W-:Y:S02]  /*1d40*/  IABS R109, R155 ;  /* 0x0000009b006d7213 */ /* 0x000fe40000000000 */
[----:B------:R-:W-:Y:S01]  /*1d50*/  IMAD.MOV R5, RZ, RZ, -R5 ;  /* 0x000000ffff057224 */ /* 0x000fe200078e0a05 */
[----:B------:R1:W-:Y:S01]  /*1d60*/  LDGSTS.E [R242+0x7600], [R74.64], P4 ;  /* 0x076000004af27fae */ /* 0x0003e2000a121848 */
[----:B------:R-:W-:Y:S01]  /*1d70*/  ISETP.GT.U32.AND P4, PT, R2, R6, PT ;  /* 0x000000060200720c */ /* 0x000fe20003f84070 */
[----:B------:R-:W-:Y:S01]  /*1d80*/  IMAD.WIDE R78, R78, 0x4, R14 ;  /* 0x000000044e4e7825 */ /* 0x000fe200078e020e */
[C---:B------:R-:W-:Y:S01]  /*1d90*/  LOP3.LUT R156, R128.reuse, 0x20, RZ, 0xfc, !PT ;  /* 0x00000020809c7812 */ /* 0x040fe200078efcff */
[----:B------:R1:W-:Y:S01]  /*1da0*/  LDGSTS.E [R241+0x800], [R76.64], !P0 ;  /* 0x008000004cf17fae */ /* 0x0003e2000c121848 */
[----:B------:R-:W-:Y:S01]  /*1db0*/  LOP3.LUT R157, R128, 0x24, RZ, 0xfc, !PT ;  /* 0x00000024809d7812 */ /* 0x000fe200078efcff */
[----:B------:R-:W-:Y:S01]  /*1dc0*/  IMAD.WIDE R80, R250, 0x4, R172 ;  /* 0x00000004fa507825 */ /* 0x000fe200078e02ac */
[----:B------:R-:W-:Y:S01]  /*1dd0*/  IABS R149, R156 ;  /* 0x0000009c00957213 */ /* 0x000fe20000000000 */
[----:B------:R1:W-:Y:S01]  /*1de0*/  LDGSTS.E [R241+0xa00], [R78.64], !P0 ;  /* 0x00a000004ef17fae */ /* 0x0003e2000c121848 */
[----:B------:R-:W-:Y:S01]  /*1df0*/  LOP3.LUT P0, RZ, R8, 0x1, RZ, 0xc0, !PT ;  /* 0x0000000108ff7812 */ /* 0x000fe2000780c0ff */
[----:B------:R-:W-:Y:S01]  /*1e00*/  IMAD.WIDE R82, R250, 0x4, R14 ;  /* 0x00000004fa527825 */ /* 0x000fe200078e020e */
[C---:B------:R-:W-:Y:S01]  /*1e10*/  LOP3.LUT R158, R128.reuse, 0x28, RZ, 0xfc, !PT ;  /* 0x00000028809e7812 */ /* 0x040fe200078efcff */
[----:B------:R1:W-:Y:S01]  /*1e20*/  LDGSTS.E [R241+0x1800], [R80.64], !P6 ;  /* 0x0180000050f17fae */ /* 0x0003e2000f121848 */
[----:B------:R-:W-:Y:S01]  /*1e30*/  LOP3.LUT R146, R128, 0x30, RZ, 0xfc, !PT ;  /* 0x0000003080927812 */ /* 0x000fe200078efcff */
[----:B------:R-:W-:Y:S01]  /*1e40*/  IMAD R132, R2, R5, R13 ;  /* 0x0000000502847224 */ /* 0x000fe200078e020d */
[----:B------:R-:W-:Y:S01]  /*1e50*/  SHF.R.U32.HI R13, RZ, 0xd, R0 ;  /* 0x0000000dff0d7819 */ /* 0x000fe20000011600 */
[----:B------:R-:W-:Y:S01]  /*1e60*/  @!P4 IMAD.IADD R6, R6, 0x1, -R2 ;  /* 0x000000010606c824 */ /* 0x000fe200078e0a02 */
[----:B------:R1:W-:Y:S01]  /*1e70*/  LDGSTS.E [R241+0x1a00], [R82.64], !P6 ;  /* 0x01a0000052f17fae */ /* 0x0003e2000f121848 */
[----:B------:R-:W-:Y:S01]  /*1e80*/  IMAD.HI.U32 R8, R122, R89, RZ ;  /* 0x000000597a087227 */ /* 0x000fe200078e00ff */
[----:B------:R-:W-:-:S02]  /*1e90*/  ISETP.GT.U32.AND P6, PT, R2, R132, PT ;  /* 0x000000840200720c */ /* 0x000fc40003fc4070 */
[----:B------:R-:W-:Y:S01]  /*1ea0*/  ISETP.GT.U32.AND P4, PT, R2, R6, PT ;  /* 0x000000060200720c */ /* 0x000fe20003f84070 */
[----:B------:R-:W-:Y:S01]  /*1eb0*/  IMAD.HI.U32 R5, R122, R133, RZ ;  /* 0x000000857a057227 */ /* 0x000fe200078e00ff */
[C---:B------:R-:W-:Y:S02]  /*1ec0*/  LOP3.LUT R130, R128.reuse, 0x34, RZ, 0xfc, !PT ;  /* 0x0000003480827812 */ /* 0x040fe400078efcff */
[----:B------:R-:W-:Y:S01]  /*1ed0*/  LOP3.LUT R150, R128, 0x38, RZ, 0xfc, !PT ;  /* 0x0000003880967812 */ /* 0x000fe200078efcff */
[----:B------:R-:W-:Y:S02]  /*1ee0*/  IMAD.MOV R8, RZ, RZ, -R8 ;  /* 0x000000ffff087224 */ /* 0x000fe400078e0a08 */
[----:B------:R-:W-:Y:S02]  /*1ef0*/  IMAD.MOV R5, RZ, RZ, -R5 ;  /* 0x000000ffff057224 */ /* 0x000fe400078e0a05 */
[----:B------:R-:W-:-:S04]  /*1f00*/  IMAD.WIDE R84, R246, 0x4, R172 ;  /* 0x00000004f6547825 */ /* 0x000fc800078e02ac */
[----:B------:R-:W-:Y:S01]  /*1f10*/  IMAD.WIDE R86, R246, 0x4, R14 ;  /* 0x00000004f6567825 */ /* 0x000fe200078e020e */
[----:B------:R1:W-:Y:S03]  /*1f20*/  LDGSTS.E [R241+0x2800], [R84.64], !P5 ;  /* 0x0280000054f17fae */ /* 0x0003e6000e921848 */
[----:B------:R-:W-:Y:S01]  /*1f30*/  IMAD R134, R2, R8, R89 ;  /* 0x0000000802867224 */ /* 0x000fe200078e0259 */
[----:B------:R1:W-:Y:S01]  /*1f40*/  LDGSTS.E [R241+0x2a00], [R86.64], !P5 ;  /* 0x02a0000056f17fae */ /* 0x0003e2000e921848 */
[----:B------:R-:W-:Y:S01]  /*1f50*/  IMAD.WIDE R88, R196, 0x4, R172 ;  /* 0x00000004c4587825 */ /* 0x000fe200078e02ac */
[----:B------:R-:W-:Y:S02]  /*1f60*/  LOP3.LUT P5, RZ, R13, 0x1, RZ, 0xc0, !PT ;  /* 0x000000010dff7812 */ /* 0x000fe400078ac0ff */
[----:B------:R-:W-:Y:S01]  /*1f70*/  IABS R13, R151 ;  /* 0x00000097000d7213 */ /* 0x000fe20000000000 */
[----:B------:R-:W-:Y:S01]  /*1f80*/  IMAD R133, R2, R5, R133 ;  /* 0x0000000502857224 */ /* 0x000fe200078e0285 */
[----:B------:R1:W-:Y:S01]  /*1f90*/  LDGSTS.E [R241+0x3800], [R88.64], !P3 ;  /* 0x0380000058f17fae */ /* 0x0003e2000d921848 */
[----:B------:R-:W-:Y:S01]  /*1fa0*/  IMAD.WIDE R90, R196, 0x4, R14 ;  /* 0x00000004c45a7825 */ /* 0x000fe200078e020e */
[----:B------:R-:W-:-:S03]  /*1fb0*/  SHF.R.U32.HI R8, RZ, 0x9, R0 ;  /* 0x00000009ff087819 */ /* 0x000fc60000011600 */
[--C-:B------:R-:W-:Y:S01]  /*1fc0*/  @!P6 IMAD.IADD R132, R132, 0x1, -R2.reuse ;  /* 0x000000018484e824 */ /* 0x100fe200078e0a02 */
[----:B------:R1:W-:Y:S01]  /*1fd0*/  LDGSTS.E [R241+0x3a00], [R90.64], !P3 ;  /* 0x03a000005af17fae */ /* 0x0003e2000d921848 */
[----:B------:R-:W-:Y:S01]  /*1fe0*/  @!P4 IMAD.IADD R6, R6, 0x1, -R2 ;  /* 0x000000010606c824 */ /* 0x000fe200078e0a02 */
[----:B------:R-:W-:Y:S01]  /*1ff0*/  ISETP.GT.U32.AND P4, PT, R2, R133, PT ;  /* 0x000000850200720c */ /* 0x000fe20003f84070 */
[----:B------:R-:W-:Y:S01]  /*2000*/  IMAD.HI.U32 R5, R122, R135, RZ ;  /* 0x000000877a057227 */ /* 0x000fe200078e00ff */
[----:B------:R-:W-:Y:S02]  /*2010*/  ISETP.GT.U32.AND P3, PT, R2, R132, PT ;  /* 0x000000840200720c */ /* 0x000fe40003f64070 */
[----:B------:R-:W-:Y:S01]  /*2020*/  ISETP.GE.AND P6, PT, R128, RZ, PT ;  /* 0x000000ff8000720c */ /* 0x000fe20003fc6270 */
[----:B------:R-:W-:Y:S02]  /*2030*/  IMAD.MOV R5, RZ, RZ, -R5 ;  /* 0x000000ffff057224 */ /* 0x000fe400078e0a05 */
[----:B------:R-:W-:-:S04]  /*2040*/  IMAD.WIDE R92, R189, 0x4, R172 ;  /* 0x00000004bd5c7825 */ /* 0x000fc800078e02ac */
[----:B------:R-:W-:Y:S01]  /*2050*/  IMAD R135, R2, R5, R135 ;  /* 0x0000000502877224 */ /* 0x000fe200078e0287 */
[----:B------:R1:W-:Y:S01]  /*2060*/  LDGSTS.E [R241+0x4800], [R92.64], P5 ;  /* 0x048000005cf17fae */ /* 0x0003e2000a921848 */
[--C-:B------:R-:W-:Y:S02]  /*2070*/  @!P4 IMAD.IADD R133, R133, 0x1, -R2.reuse ;  /* 0x000000018585c824 */ /* 0x100fe400078e0a02 */
[----:B------:R-:W-:Y:S01]  /*2080*/  @!P3 IMAD.IADD R132, R132, 0x1, -R2 ;  /* 0x000000018484b824 */ /* 0x000fe200078e0a02 */
[----:B------:R-:W-:Y:S01]  /*2090*/  ISETP.GT.U32.AND P3, PT, R2, R135, PT ;  /* 0x000000870200720c */ /* 0x000fe20003f64070 */
[----:B------:R-:W-:Y:S01]  /*20a0*/  IMAD.HI.U32 R5, R122, R13, RZ ;  /* 0x0000000d7a057227 */ /* 0x000fe200078e00ff */
[----:B------:R-:W-:-:S03]  /*20b0*/  ISETP.GT.U32.AND P4, PT, R2, R133, PT ;  /* 0x000000850200720c */ /* 0x000fc60003f84070 */
[----:B------:R-:W-:-:S04]  /*20c0*/  IMAD.WIDE R94, R189, 0x4, R14 ;  /* 0x00000004bd5e7825 */ /* 0x000fc800078e020e */
[----:B------:R-:W-:Y:S01]  /*20d0*/  IMAD.MOV R136, RZ, RZ, -R5 ;  /* 0x000000ffff887224 */ /* 0x000fe200078e0a05 */
[----:B------:R1:W-:Y:S01]  /*20e0*/  LDGSTS.E [R241+0x4a00], [R94.64], P5 ;  /* 0x04a000005ef17fae */ /* 0x0003e2000a921848 */
[----:B------:R-:W-:Y:S01]  /*20f0*/  ISETP.GT.U32.AND P5, PT, R2, R134, PT ;  /* 0x000000860200720c */ /* 0x000fe20003fa4070 */
[----:B------:R-:W-:Y:S01]  /*2100*/  @!P6 IMAD.MOV R6, RZ, RZ, -R6 ;  /* 0x000000ffff06e224 */ /* 0x000fe200078e0a06 */
[----:B------:R-:W-:Y:S01]  /*2110*/  LOP3.LUT P6, RZ, R8, 0x1, RZ, 0xc0, !PT ;  /* 0x0000000108ff7812 */ /* 0x000fe200078cc0ff */
[----:B------:R-:W-:Y:S02]  /*2120*/  IMAD R136, R2, R136, R13 ;  /* 0x0000008802887224 */ /* 0x000fe400078e020d */
[----:B------:R-:W-:Y:S02]  /*2130*/  @!P3 IMAD.IADD R135, R135, 0x1, -R2 ;  /* 0x000000018787b824 */ /* 0x000fe400078e0a02 */
[----:B------:R-:W-:Y:S01]  /*2140*/  IMAD.HI.U32 R5, R122, R137, RZ ;  /* 0x000000897a057227 */ /* 0x000fe200078e00ff */
[----:B------:R-:W-:-:S03]  /*2150*/  ISETP.GT.U32.AND P3, PT, R2, R136, PT ;  /* 0x000000880200720c */ /* 0x000fc60003f64070 */
[----:B------:R-:W-:Y:S01]  /*2160*/  @!P4 IMAD.IADD R133, R133, 0x1, -R2 ;  /* 0x000000018585c824 */ /* 0x000fe200078e0a02 */
[----:B------:R-:W-:Y:S01]  /*2170*/  ISETP.GE.AND P4, PT, R96, RZ, PT ;  /* 0x000000ff6000720c */ /* 0x000fe20003f86270 */
[----:B------:R-:W-:Y:S02]  /*2180*/  IMAD.MOV R5, RZ, RZ, -R5 ;  /* 0x000000ffff057224 */ /* 0x000fe400078e0a05 */
[----:B------:R-:W-:-:S04]  /*2190*/  IMAD.HI.U32 R96, R122, R109, RZ ;  /* 0x0000006d7a607227 */ /* 0x000fc800078e00ff */
[----:B------:R-:W-:Y:S02]  /*21a0*/  IMAD R13, R244, 0x16, RZ ;  /* 0x00000016f40d7824 */ /* 0x000fe400078e02ff */
[----:B------:R-:W-:Y:S01]  /*21b0*/  @!P5 IMAD.IADD R134, R134, 0x1, -R2 ;  /* 0x000000018686d824 */ /* 0x000fe200078e0a02 */
[----:B------:R-:W-:Y:S01]  /*21c0*/  ISETP.GE.AND P5, PT, R97, RZ, PT ;  /* 0x000000ff6100720c */ /* 0x000fe20003fa6270 */
[----:B------:R-:W-:Y:S02]  /*21d0*/  IMAD R8, R244, 0x1a, RZ ;  /* 0x0000001af4087824 */ /* 0x000fe400078e02ff */
[----:B------:R-:W-:Y:S02]  /*21e0*/  IMAD R137, R2, R5, R137 ;  /* 0x0000000502897224 */ /* 0x000fe400078e0289 */
[----:B------:R-:W-:Y:S02]  /*21f0*/  IMAD.MOV R138, RZ, RZ, -R96 ;  /* 0x000000ffff8a7224 */ /* 0x000fe400078e0a60 */
[----:B------:R-:W-:-:S02]  /*2200*/  IMAD R5, R244, 0x1e, RZ ;  /* 0x0000001ef4057824 */ /* 0x000fc400078e02ff */
[----:B------:R-:W-:-:S04]  /*2210*/  IMAD.WIDE R96, R13, 0x4, R172 ;  /* 0x000000040d607825 */ /* 0x000fc800078e02ac */
[----:B------:R-:W-:Y:S01]  /*2220*/  IMAD.WIDE R98, R13, 0x4, R14 ;  /* 0x000000040d627825 */ /* 0x000fe200078e020e */
[----:B------:R1:W-:Y:S03]  /*2230*/  LDGSTS.E [R241+0x5800], [R96.64], P6 ;  /* 0x0580000060f17fae */ /* 0x0003e6000b121848 */
[----:B------:R-:W-:Y:S01]  /*2240*/  IMAD.WIDE R100, R8, 0x4, R172 ;  /* 0x0000000408647825 */ /* 0x000fe200078e02ac */
[----:B------:R1:W-:Y:S01]  /*2250*/  LDGSTS.E [R241+0x5a00], [R98.64], P6 ;  /* 0x05a0000062f17fae */ /* 0x0003e2000b121848 */
[----:B------:R-:W-:Y:S02]  /*2260*/  ISETP.GT.U32.AND P6, PT, R2, R137, PT ;  /* 0x000000890200720c */ /* 0x000fe40003fc4070 */
[----:B------:R-:W-:Y:S01]  /*2270*/  IMAD.WIDE R102, R8, 0x4, R14 ;  /* 0x0000000408667825 */ /* 0x000fe200078e020e */
[----:B------:R1:W-:Y:S03]  /*2280*/  LDGSTS.E [R241+0x6800], [R100.64], P0 ;  /* 0x0680000064f17fae */ /* 0x0003e60008121848 */
[----:B------:R-:W-:Y:S01]  /*2290*/  @!P3 IMAD.IADD R136, R136, 0x1, -R2 ;  /* 0x000000018888b824 */ /* 0x000fe200078e0a02 */
[C---:B------:R-:W-:Y:S01]  /*22a0*/  ISETP.GT.U32.AND P3, PT, R2.reuse, R134, PT ;  /* 0x000000860200720c */ /* 0x040fe20003f64070 */
[----:B------:R-:W-:Y:S01]  /*22b0*/  IMAD.WIDE R104, R5, 0x4, R172 ;  /* 0x0000000405687825 */ /* 0x000fe200078e02ac */
[----:B------:R1:W-:Y:S01]  /*22c0*/  LDGSTS.E [R241+0x6a00], [R102.64], P0 ;  /* 0x06a0000066f17fae */ /* 0x0003e20008121848 */
[----:B------:R-:W-:-:S02]  /*22d0*/  ISETP.GT.U32.AND P0, PT, R2, R135, PT ;  /* 0x000000870200720c */ /* 0x000fc40003f04070 */
[----:B------:R-:W-:Y:S01]  /*22e0*/  IMAD.WIDE R106, R5, 0x4, R14 ;  /* 0x00000004056a7825 */ /* 0x000fe200078e020e */
[----:B------:R1:W-:Y:S03]  /*22f0*/  LDGSTS.E [R241+0x7800], [R104.64], P2 ;  /* 0x0780000068f17fae */ /* 0x0003e60009121848 */
[----:B------:R-:W-:Y:S01]  /*2300*/  @!P4 IMAD.MOV R132, RZ, RZ, -R132 ;  /* 0x000000ffff84c224 */ /* 0x000fe200078e0a84 */
[----:B------:R1:W-:Y:S01]  /*2310*/  LDGSTS.E [R241+0x7a00], [R106.64], P2 ;  /* 0x07a000006af17fae */ /* 0x0003e20009121848 */
[----:B------:R-:W-:Y:S01]  /*2320*/  ISETP.GT.U32.AND P2, PT, R2, R136, PT ;  /* 0x000000880200720c */ /* 0x000fe20003f44070 */
[----:B------:R-:W-:Y:S01]  /*2330*/  @!P5 IMAD.MOV R133, RZ, RZ, -R133 ;  /* 0x000000ffff85d224 */ /* 0x000fe200078e0a85 */
[----:B------:R-:W-:Y:S01]  /*2340*/  ISETP.GE.U32.AND P4, PT, R108, 0x7fffffd1, PT ;  /* 0x7fffffd16c00780c */ /* 0x000fe20003f86070 */
[----:B------:R-:W-:Y:S01]  /*2350*/  IMAD.HI.U32 R108, R122, R149, RZ ;  /* 0x000000957a6c7227 */ /* 0x000fe200078e00ff */
[----:B------:R-:W-:-:S02]  /*2360*/  ISETP.GE.U32.AND P5, PT, R152, 0x7fffffdd, PT ;  /* 0x7fffffdd9800780c */ /* 0x000fc40003fa6070 */
[----:B------:R-:W-:Y:S01]  /*2370*/  IADD3 R152, R252, -0xc, RZ ;  /* 0xfffffff4fc987810 */ /* 0x000fe20007ffe0ff */
[----:B------:R-:W-:Y:S01]  /*2380*/  @!P3 IMAD.IADD R134, R134, 0x1, -R2 ;  /* 0x000000018686b824 */ /* 0x000fe200078e0a02 */
[----:B------:R-:W-:Y:S01]  /*2390*/  ISETP.GE.AND P3, PT, R110, RZ, PT ;  /* 0x000000ff6e00720c */ /* 0x000fe20003f66270 */
[----:B------:R-:W-:Y:S02]  /*23a0*/  IMAD.MOV R108, RZ, RZ, -R108 ;  /* 0x000000ffff6c7224 */ /* 0x000fe400078e0a6c */
[----:B------:R-:W-:Y:S02]  /*23b0*/  IMAD R138, R2, R138, R109 ;  /* 0x0000008a028a7224 */ /* 0x000fe400078e026d */
[----:B------:R-:W-:Y:S01]  /*23c0*/  @!P2 IMAD.IADD R136, R136, 0x1, -R2 ;  /* 0x000000018888a824 */ /* 0x000fe200078e0a02 */
[----:B------:R-:W-:Y:S01]  /*23d0*/  ISETP.GE.AND P2, PT, R111, RZ, PT ;  /* 0x000000ff6f00720c */ /* 0x000fe20003f46270 */
[----:B------:R-:W-:Y:S02]  /*23e0*/  IMAD R149, R2, R108, R149 ;  /* 0x0000006c02957224 */ /* 0x000fe400078e0295 */
[----:B------:R-:W-:-:S04]  /*23f0*/  IMAD.WIDE R108, R153, 0x4, R172 ;  /* 0x00000004996c7825 */ /* 0x000fc800078e02ac */
[----:B------:R-:W-:Y:S01]  /*2400*/  @!P0 IMAD.IADD R135, R135, 0x1, -R2 ;  /* 0x0000000187878824 */ /* 0x000fe200078e0a02 */
[C---:B------:R-:W-:Y:S01]  /*2410*/  ISETP.GT.U32.AND P0, PT, R2.reuse, R138, PT ;  /* 0x0000008a0200720c */ /* 0x040fe20003f04070 */
[----:B------:R-:W-:Y:S01]  /*2420*/  IMAD.WIDE R110, R153, 0x4, R14 ;  /* 0x00000004996e7825 */ /* 0x000fe200078e020e */
[----:B------:R1:W-:Y:S01]  /*2430*/  LDGSTS.E [R240+0xc00], [R108.64], !P5 ;  /* 0x00c000006cf07fae */ /* 0x0003e2000e921848 */
[----:B------:R-:W-:Y:S02]  /*2440*/  IABS R153, R157 ;  /* 0x0000009d00997213 */ /* 0x000fe40000000000 */
[----:B------:R-:W-:Y:S01]  /*2450*/  @!P6 IMAD.IADD R137, R137, 0x1, -R2 ;  /* 0x000000018989e824 */ /* 0x000fe200078e0a02 */
[----:B------:R1:W-:Y:S01]  /*2460*/  LDGSTS.E [R240+0xe00], [R110.64], !P5 ;  /* 0x00e000006ef07fae */ /* 0x0003e2000e921848 */
[----:B------:R-:W-:Y:S01]  /*2470*/  ISETP.GE.AND P6, PT, R151, RZ, PT ;  /* 0x000000ff9700720c */ /* 0x000fe20003fc6270 */
[----:B------:R-:W-:Y:S01]  /*2480*/  @!P3 IMAD.MOV R134, RZ, RZ, -R134 ;  /* 0x000000ffff86b224 */ /* 0x000fe200078e0a86 */
[C---:B------:R-:W-:Y:S01]  /*2490*/  ISETP.GT.U32.AND P3, PT, R2.reuse, R149, PT ;  /* 0x000000950200720c */ /* 0x040fe20003f64070 */
[----:B------:R-:W-:Y:S01]  /*24a0*/  @!P2 IMAD.MOV R135, RZ, RZ, -R135 ;  /* 0x000000ffff87a224 */ /* 0x000fe200078e0a87 */
[----:B------:R-:W-:Y:S01]  /*24b0*/  ISETP.GT.U32.AND P5, PT, R2, R137, PT ;  /* 0x000000890200720c */ /* 0x000fe20003fa4070 */
[----:B------:R-:W-:Y:S01]  /*24c0*/  IMAD.SHL.U32 R131, R131, 0x100, RZ ;  /* 0x0000010083837824 */ /* 0x000fe200078e00ff */
[----:B------:R-:W-:Y:S01]  /*24d0*/  IADD3 R151, R252, -0x8, RZ ;  /* 0xfffffff8fc977810 */ /* 0x000fe20007ffe0ff */
[----:B------:R-:W-:Y:S01]  /*24e0*/  @!P0 IMAD.IADD R138, R138, 0x1, -R2 ;  /* 0x000000018a8a8824 */ /* 0x000fe200078e0a02 */
[----:B------:R-:W-:-:S02]  /*24f0*/  ISETP.GE.U32.AND P2, PT, R152, 0x7fffffd5, PT ;  /* 0x7fffffd59800780c */ /* 0x000fc40003f46070 */
[----:B------:R-:W-:Y:S02]  /*2500*/  IABS R152, R158 ;  /* 0x0000009e00987213 */ /* 0x000fe40000000000 */
[----:B------:R-:W-:Y:S01]  /*2510*/  ISETP.GT.U32.AND P0, PT, R2, R138, PT ;  /* 0x0000008a0200720c */ /* 0x000fe20003f04070 */
[----:B------:R-:W-:Y:S01]  /*2520*/  @!P6 IMAD.MOV R136, RZ, RZ, -R136 ;  /* 0x000000ffff88e224 */ /* 0x000fe200078e0a88 */
[----:B------:R-:W-:Y:S01]  /*2530*/  ISETP.GE.U32.AND P6, PT, R151, 0x7fffffd9, PT ;  /* 0x7fffffd99700780c */ /* 0x000fe20003fc6070 */
[--C-:B------:R-:W-:Y:S01]  /*2540*/  @!P3 IMAD.IADD R149, R149, 0x1, -R2.reuse ;  /* 0x000000019595b824 */ /* 0x100fe200078e0a02 */
[----:B------:R-:W-:Y:S01]  /*2550*/  IADD3 R252, R252, -0x40, RZ ;  /* 0xffffffc0fcfc7810 */ /* 0x000fe20007ffe0ff */
[----:B------:R-:W-:Y:S01]  /*2560*/  @!P5 IMAD.IADD R137, R137, 0x1, -R2 ;  /* 0x000000018989d824 */ /* 0x000fe200078e0a02 */
[----:B------:R-:W-:Y:S01]  /*2570*/  ISETP.GE.AND P5, PT, R154, RZ, PT ;  /* 0x000000ff9a00720c */ /* 0x000fe20003fa6270 */
[----:B------:R-:W-:Y:S01]  /*2580*/  IMAD.HI.U32 R151, R122, R153, RZ ;  /* 0x000000997a977227 */ /* 0x000fe200078e00ff */
[----:B------:R-:W-:-:S02]  /*2590*/  ISETP.GT.U32.AND P3, PT, R2, R149, PT ;  /* 0x000000950200720c */ /* 0x000fc40003f64070 */
[----:B------:R-:W-:Y:S01]  /*25a0*/  LOP3.LUT R154, R201, 0x60, RZ, 0xc0, !PT ;  /* 0x00000060c99a7812 */ /* 0x000fe200078ec0ff */
[----:B------:R-:W-:Y:S02]  /*25b0*/  IMAD.MOV R151, RZ, RZ, -R151 ;  /* 0x000000ffff977224 */ /* 0x000fe400078e0a97 */
[----:B------:R-:W-:Y:S01]  /*25c0*/  @!P0 IMAD.IADD R138, R138, 0x1, -R2 ;  /* 0x000000018a8a8824 */ /* 0x000fe200078e0a02 */
[----:B------:R-:W-:Y:S01]  /*25d0*/  ISETP.GE.AND P0, PT, R155, RZ, PT ;  /* 0x000000ff9b00720c */ /* 0x000fe20003f06270 */
[C---:B------:R-:W-:Y:S01]  /*25e0*/  IMAD R151, R2.reuse, R151, R153 ;  /* 0x0000009702977224 */ /* 0x040fe200078e0299 */
[----:B------:R1:W2:Y:S01]  /*25f0*/  R2UR UR7, R154 ;  /* 0x000000009a0773c2 */ /* 0x0002a200000e0000 */
[----:B------:R-:W-:Y:S02]  /*2600*/  IMAD.MOV.U32 R153, RZ, RZ, R152 ;  /* 0x000000ffff997224 */ /* 0x000fe400078e0098 */
[----:B------:R-:W-:Y:S01]  /*2610*/  @!P5 IMAD.MOV R137, RZ, RZ, -R137 ;  /* 0x000000ffff89d224 */ /* 0x000fe200078e0a89 */
[----:B------:R-:W-:Y:S01]  /*2620*/  ISETP.GT.U32.AND P5, PT, R2, R151, PT ;  /* 0x000000970200720c */ /* 0x000fe20003fa4070 */
[----:B------:R-:W-:-:S04]  /*2630*/  IMAD.HI.U32 R152, R122, R153, RZ ;  /* 0x000000997a987227 */ /* 0x000fc800078e00ff */
[----:B------:R-:W-:Y:S01]  /*2640*/  @!P3 IMAD.IADD R149, R149, 0x1, -R2 ;  /* 0x000000019595b824 */ /* 0x000fe200078e0a02 */
[----:B------:R-:W-:Y:S01]  /*2650*/  ISETP.GE.AND P3, PT, R156, RZ, PT ;  /* 0x000000ff9c00720c */ /* 0x000fe20003f66270 */
[----:B-1----:R-:W-:Y:S01]  /*2660*/  IMAD.IADD R154, R114, 0x1, R115 ;  /* 0x00000001729a7824 */ /* 0x002fe200078e0273 */
[----:B------:R-:W-:Y:S01]  /*2670*/  LOP3.LUT R156, R128, 0x2c, RZ, 0xfc, !PT ;  /* 0x0000002c809c7812 */ /* 0x000fe200078efcff */
[----:B------:R-:W-:Y:S02]  /*2680*/  IMAD.MOV R114, RZ, RZ, -R152 ;  /* 0x000000ffff727224 */ /* 0x000fe400078e0a98 */
[----:B------:R-:W-:Y:S01]  /*2690*/  IMAD.IADD R152, R112, 0x1, R113 ;  /* 0x0000000170987824 */ /* 0x000fe200078e0271 */
[----:B------:R-:W-:Y:S01]  /*26a0*/  IABS R155, R156 ;  /* 0x0000009c009b7213 */ /* 0x000fe20000000000 */
[----:B------:R-:W-:Y:S01]  /*26b0*/  IMAD R153, R2, R114, R153 ;  /* 0x0000007202997224 */ /* 0x000fe200078e0299 */
[----:B------:R-:W-:Y:S01]  /*26c0*/  LOP3.LUT R154, R154, 0x3, RZ, 0xc0, !PT ;  /* 0x000000039a9a7812 */ /* 0x000fe200078ec0ff */
[----:B------:R-:W-:Y:S01]  /*26d0*/  IMAD.WIDE R112, R249, 0x4, R172 ;  /* 0x00000004f9707825 */ /* 0x000fe200078e02ac */
[----:B------:R-:W-:-:S02]  /*26e0*/  LOP3.LUT R152, R152, 0x3, RZ, 0xc0, !PT ;  /* 0x0000000398987812 */ /* 0x000fc400078ec0ff */
[----:B------:R-:W-:Y:S01]  /*26f0*/  IADD3 R154, R154, R120, R117 ;  /* 0x000000789a9a7210 */ /* 0x000fe20007ffe075 */
[----:B------:R-:W-:Y:S01]  /*2700*/  @!P0 IMAD.MOV R138, RZ, RZ, -R138 ;  /* 0x000000ffff8a8224 */ /* 0x000fe200078e0a8a */
[----:B------:R-:W-:Y:S01]  /*2710*/  ISETP.GE.AND P0, PT, R159, R139, PT ;  /* 0x0000008b9f00720c */ /* 0x000fe20003f06270 */
[----:B------:R-:W-:Y:S01]  /*2720*/  IMAD.WIDE R114, R249, 0x4, R14 ;  /* 0x00000004f9727825 */ /* 0x000fe200078e020e */
[----:B------:R1:W-:Y:S01]  /*2730*/  LDGSTS.E [R240+0x1c00], [R112.64], !P6 ;  /* 0x01c0000070f07fae */ /* 0x0003e2000f121848 */
[----:B------:R-:W-:Y:S01]  /*2740*/  IABS R117, R146 ;  /* 0x0000009200757213 */ /* 0x000fe20000000000 */
[----:B--2---:R-:W-:Y:S01]  /*2750*/  USHF.R.U32.HI UR4, URZ, 0x1, UR7 ;  /* 0x000000013f047899 */ /* 0x004fe20008011607 */
[----:B------:R-:W-:Y:S01]  /*2760*/  @!P5 IMAD.IADD R151, R151, 0x1, -R2 ;  /* 0x000000019797d824 */ /* 0x000fe200078e0a02 */
[----:B------:R2:W-:Y:S01]  /*2770*/  LDGSTS.E [R240+0x1e00], [R114.64], !P6 ;  /* 0x01e0000072f07fae */ /* 0x0005e2000f121848 */
[----:B------:R-:W-:Y:S01]  /*2780*/  IMAD.MOV.U32 R139, RZ, RZ, R149 ;  /* 0x000000ffff8b7224 */ /* 0x000fe200078e0095 */
[----:B------:R-:W-:Y:S01]  /*2790*/  ISETP.GE.U32.AND P5, PT, R252, 0x7fffffa1, PT ;  /* 0x7fffffa1fc00780c */ /* 0x000fe20003fa6070 */
[----:B------:R-:W-:Y:S01]  /*27a0*/  IMAD.MOV.U32 R149, RZ, RZ, R155 ;  /* 0x000000ffff957224 */ /* 0x000fe200078e009b */
[C---:B------:R-:W-:Y:S01]  /*27b0*/  ISETP.GT.U32.AND P6, PT, R2.reuse, R151, PT ;  /* 0x000000970200720c */ /* 0x040fe20003fc4070 */
[----:B------:R-:W-:Y:S01]  /*27c0*/  @!P3 IMAD.MOV R139, RZ, RZ, -R139 ;  /* 0x000000ffff8bb224 */ /* 0x000fe200078e0a8b */
[----:B------:R-:W-:Y:S01]  /*27d0*/  ISETP.GT.U32.AND P3, PT, R2, R153, PT ;  /* 0x000000990200720c */ /* 0x000fe20003f64070 */
[----:B------:R-:W-:Y:S01]  /*27e0*/  IMAD.HI.U32 R129, R122, R149, RZ ;  /* 0x000000957a817227 */ /* 0x000fe200078e00ff */
[----:B------:R-:W-:-:S02]  /*27f0*/  SEL R144, RZ, 0x1, P5 ;  /* 0x00000001ff907807 */ /* 0x000fc40002800000 */
[----:B------:R-:W-:Y:S01]  /*2800*/  IADD3 R120, R142, R7, R4 ;  /* 0x000000078e787210 */ /* 0x000fe20007ffe004 */
[----:B------:R-:W-:Y:S01]  /*2810*/  IMAD.MOV R129, RZ, RZ, -R129 ;  /* 0x000000ffff817224 */ /* 0x000fe200078e0a81 */
[----:B------:R-:W-:Y:S01]  /*2820*/  IABS R7, R130 ;  /* 0x0000008200077213 */ /* 0x000fe20000000000 */
[----:B------:R-:W-:Y:S01]  /*2830*/  IMAD.IADD R144, R144, 0x1, R145 ;  /* 0x0000000190907824 */ /* 0x000fe200078e0291 */
[----:B------:R-:W-:Y:S01]  /*2840*/  IADD3 R152, R152, R119, R118 ;  /* 0x0000007798987210 */ /* 0x000fe20007ffe076 */
[----:B------:R-:W-:Y:S01]  /*2850*/  IMAD R129, R2, R129, R149 ;  /* 0x0000008102817224 */ /* 0x000fe200078e0295 */
[----:B------:R-:W-:Y:S01]  /*2860*/  LOP3.LUT R149, R128, 0x3c, RZ, 0xfc, !PT ;  /* 0x0000003c80957812 */ /* 0x000fe200078efcff */
[--C-:B------:R-:W-:Y:S01]  /*2870*/  @!P6 IMAD.IADD R151, R151, 0x1, -R2.reuse ;  /* 0x000000019797e824 */ /* 0x100fe200078e0a02 */
[----:B------:R-:W-:Y:S01]  /*2880*/  ISETP.GE.AND P6, PT, R157, RZ, PT ;  /* 0x000000ff9d00720c */ /* 0x000fe20003fc6270 */
[----:B------:R-:W-:Y:S01]  /*2890*/  @!P3 IMAD.IADD R153, R153, 0x1, -R2 ;  /* 0x000000019999b824 */ /* 0x000fe200078e0a02 */
[----:B------:R-:W-:Y:S01]  /*28a0*/  LOP3.LUT R144, R144, 0x3, RZ, 0xc0, !PT ;  /* 0x0000000390907812 */ /* 0x000fe200078ec0ff */
[----:B------:R-:W-:Y:S01]  /*28b0*/  IMAD.MOV.U32 R141, RZ, RZ, R151 ;  /* 0x000000ffff8d7224 */ /* 0x000fe200078e0097 */
[----:B------:R-:W-:Y:S01]  /*28c0*/  IABS R145, R150 ;  /* 0x0000009600917213 */ /* 0x000fe20000000000 */
[----:B------:R-:W-:Y:S01]  /*28d0*/  IMAD.HI.U32 R3, R122, R117, RZ ;  /* 0x000000757a037227 */ /* 0x000fe200078e00ff */
[----:B------:R-:W-:-:S02]  /*28e0*/  ISETP.GT.U32.AND P3, PT, R2, R153, PT ;  /* 0x000000990200720c */ /* 0x000fc40003f64070 */
[----:B------:R-:W-:Y:S01]  /*28f0*/  IADD3 R127, R144, R127, R140 ;  /* 0x0000007f907f7210 */ /* 0x000fe20007ffe08c */
[----:B------:R-:W-:Y:S01]  /*2900*/  IMAD.MOV R3, RZ, RZ, -R3 ;  /* 0x000000ffff037224 */ /* 0x000fe200078e0a03 */
[----:B------:R-:W-:Y:S01]  /*2910*/  LOP3.LUT R143, R154, 0xf, RZ, 0xc0, !PT ;  /* 0x0000000f9a8f7812 */ /* 0x000fe200078ec0ff */
[----:B------:R-:W-:Y:S01]  /*2920*/  IMAD.HI.U32 R4, R122, R7, RZ ;  /* 0x000000077a047227 */ /* 0x000fe200078e00ff */
[----:B------:R-:W-:Y:S02]  /*2930*/  SEL R147, RZ, 0x4, P0 ;  /* 0x00000004ff937807 */ /* 0x000fe40000000000 */
[----:B------:R-:W-:Y:S01]  /*2940*/  LOP3.LUT R236, R243, UR4, RZ, 0x3c, !PT ;  /* 0x00000004f3ec7c12 */ /* 0x000fe2000f8e3cff */
[----:B------:R-:W-:Y:S01]  /*2950*/  @!P6 IMAD.MOV R141, RZ, RZ, -R141 ;  /* 0x000000ffff8de224 */ /* 0x000fe200078e0a8d */
[C---:B------:R-:W-:Y:S01]  /*2960*/  ISETP.GT.U32.AND P6, PT, R2.reuse, R129, PT ;  /* 0x000000810200720c */ /* 0x040fe20003fc4070 */
[----:B------:R-:W-:Y:S01]  /*2970*/  IMAD R3, R2, R3, R117 ;  /* 0x0000000302037224 */ /* 0x000fe200078e0275 */
[----:B------:R-:W-:Y:S01]  /*2980*/  LOP3.LUT R178, R236, 0x40, RZ, 0x3c, !PT ;  /* 0x00000040ecb27812 */ /* 0x000fe200078e3cff */
[----:B------:R-:W-:Y:S01]  /*2990*/  @!P3 IMAD.IADD R153, R153, 0x1, -R2 ;  /* 0x000000019999b824 */ /* 0x000fe200078e0a02 */
[----:B------:R-:W-:Y:S01]  /*29a0*/  ISETP.GE.AND P3, PT, R158, RZ, PT ;  /* 0x000000ff9e00720c */ /* 0x000fe20003f66270 */
[----:B------:R-:W-:Y:S01]  /*29b0*/  IMAD.MOV R4, RZ, RZ, -R4 ;  /* 0x000000ffff047224 */ /* 0x000fe200078e0a04 */
[----:B------:R-:W-:Y:S01]  /*29c0*/  ULDC UR4, c[0x0][0x18c] ;  /* 0x0000630000047ab9 */ /* 0x000fe20000000800 */
[----:B------:R-:W-:Y:S01]  /*29d0*/  IMAD.MOV.U32 R140, RZ, RZ, R153 ;  /* 0x000000ffff8c7224 */ /* 0x000fe200078e0099 */
[----:B------:R-:W-:Y:S01]  /*29e0*/  USHF.L.U32 UR4, UR4, 0x5, URZ ;  /* 0x0000000504047899 */ /* 0x000fe2000800063f */
[----:B------:R-:W-:-:S04]  /*29f0*/  IMAD.WIDE R116, R199, 0x4, R172 ;  /* 0x00000004c7747825 */ /* 0x000fc800078e02ac */
[----:B------:R-:W-:Y:S01]  /*2a00*/  @!P6 IMAD.IADD R129, R129, 0x1, -R2 ;  /* 0x000000018181e824 */ /* 0x000fe200078e0a02 */
[----:B------:R1:W-:Y:S01]  /*2a10*/  LDGSTS.E [R240+0x2c00], [R116.64], !P2 ;  /* 0x02c0000074f07fae */ /* 0x0003e2000d121848 */
[----:B------:R-:W-:-:S03]  /*2a20*/  IMAD.WIDE R118, R199, 0x4, R14 ;  /* 0x00000004c7767825 */ /* 0x000fc600078e020e */
[C---:B------:R-:W-:Y:S01]  /*2a30*/  ISETP.GT.U32.AND P6, PT, R2.reuse, R129, PT ;  /* 0x000000810200720c */ /* 0x040fe20003fc4070 */
[----:B------:R-:W-:Y:S01]  /*2a40*/  @!P3 IMAD.MOV R140, RZ, RZ, -R140 ;  /* 0x000000ffff8cb224 */ /* 0x000fe200078e0a8c */
[C---:B------:R-:W-:Y:S01]  /*2a50*/  ISETP.GT.U32.AND P3, PT, R2.reuse, R3, PT ;  /* 0x000000030200720c */ /* 0x040fe20003f64070 */
[----:B------:R-:W-:Y:S01]  /*2a60*/  IMAD R7, R2, R4, R7 ;  /* 0x0000000402077224 */ /* 0x000fe200078e0207 */
[----:B------:R1:W-:Y:S01]  /*2a70*/  LDGSTS.E [R240+0x2e00], [R118.64], !P2 ;  /* 0x02e0000076f07fae */ /* 0x0003e2000d121848 */
[----:B------:R-:W-:-:S03]  /*2a80*/  IMAD.HI.U32 R4, R122, R145, RZ ;  /* 0x000000917a047227 */ /* 0x000fc600078e00ff */
[----:B------:R-:W-:Y:S01]  /*2a90*/  ISETP.GT.U32.AND P2, PT, R2, R7, PT ;  /* 0x000000070200720c */ /* 0x000fe20003f44070 */
[----:B------:R-:W-:Y:S02]  /*2aa0*/  IMAD.MOV R4, RZ, RZ, -R4 ;  /* 0x000000ffff047224 */ /* 0x000fe400078e0a04 */
[----:B------:R-:W-:Y:S02]  /*2ab0*/  IMAD R152, R152, 0x10, R143 ;  /* 0x0000001098987824 */ /* 0x000fe400078e028f */
[--C-:B------:R-:W-:Y:S01]  /*2ac0*/  @!P6 IMAD.IADD R129, R129, 0x1, -R2.reuse ;  /* 0x000000018181e824 */ /* 0x100fe200078e0a02 */
[----:B------:R-:W-:Y:S01]  /*2ad0*/  ISETP.GE.AND P6, PT, R156, RZ, PT ;  /* 0x000000ff9c00720c */ /* 0x000fe20003fc6270 */
[--C-:B------:R-:W-:Y:S02]  /*2ae0*/  @!P3 IMAD.IADD R3, R3, 0x1, -R2.reuse ;  /* 0x000000010303b824 */ /* 0x100fe400078e0a02 */
[----:B------:R-:W-:Y:S01]  /*2af0*/  IMAD.MOV.U32 R142, RZ, RZ, R129 ;  /* 0x000000ffff8e7224 */ /* 0x000fe200078e0081 */
[----:B------:R-:W-:Y:S01]  /*2b00*/  IABS R129, R149 ;  /* 0x0000009500817213 */ /* 0x000fe20000000000 */
[C---:B------:R-:W-:Y:S01]  /*2b10*/  IMAD R143, R2.reuse, R4, R145 ;  /* 0x00000004028f7224 */ /* 0x040fe200078e0291 */
[----:B------:R-:W-:Y:S01]  /*2b20*/  ISETP.GT.U32.AND P3, PT, R2, R3, PT ;  /* 0x000000030200720c */ /* 0x000fe20003f64070 */
[----:B------:R-:W-:Y:S01]  /*2b30*/  @!P2 IMAD.IADD R7, R7, 0x1, -R2 ;  /* 0x000000010707a824 */ /* 0x000fe200078e0a02 */
[----:B------:R-:W-:Y:S01]  /*2b40*/  LOP3.LUT R4, R127, 0xf, RZ, 0xc0, !PT ;  /* 0x0000000f7f047812 */ /* 0x000fe200078ec0ff */
[----:B------:R-:W-:Y:S01]  /*2b50*/  IMAD.HI.U32 R122, R122, R129, RZ ;  /* 0x000000817a7a7227 */ /* 0x000fe200078e00ff */
[----:B------:R-:W-:-:S02]  /*2b60*/  LOP3.LUT R127, R131, 0xf00, RZ, 0xe2, !PT ;  /* 0x00000f00837f7812 */ /* 0x000fc400078ee2ff */
[----:B------:R-:W-:Y:S01]  /*2b70*/  ISETP.GT.U32.AND P2, PT, R2, R7, PT ;  /* 0x000000070200720c */ /* 0x000fe20003f44070 */
[----:B------:R-:W-:Y:S01]  /*2b80*/  @!P6 IMAD.MOV R142, RZ, RZ, -R142 ;  /* 0x000000ffff8ee224 */ /* 0x000fe200078e0a8e */
[----:B------:R-:W-:Y:S01]  /*2b90*/  ISETP.GE.AND P6, PT, R146, RZ, PT ;  /* 0x000000ff9200720c */ /* 0x000fe20003fc6270 */
[----:B------:R-:W-:Y:S02]  /*2ba0*/  IMAD.MOV R122, RZ, RZ, -R122 ;  /* 0x000000ffff7a7224 */ /* 0x000fe400078e0a7a */
[----:B------:R-:W-:Y:S02]  /*2bb0*/  IMAD R125, R125, 0x10, R4 ;  /* 0x000000107d7d7824 */ /* 0x000fe400078e0204 */
[----:B------:R-:W-:Y:S01]  /*2bc0*/  @!P3 IMAD.IADD R3, R3, 0x1, -R2 ;  /* 0x000000010303b824 */ /* 0x000fe200078e0a02 */
[----:B------:R-:W-:Y:S01]  /*2bd0*/  ISETP.GT.U32.AND P3, PT, R2, R143, PT ;  /* 0x0000008f0200720c */ /* 0x000fe20003f64070 */
[----:B------:R-:W-:Y:S01]  /*2be0*/  IMAD.SHL.U32 R4, R123, 0x100, RZ ;  /* 0x000001007b047824 */ /* 0x000fe200078e00ff */
[----:B------:R-:W-:Y:S01]  /*2bf0*/  LOP3.LUT R125, R125, 0xff, RZ, 0xc0, !PT ;  /* 0x000000ff7d7d7812 */ /* 0x000fe200078ec0ff */
[----:B------:R-:W-:-:S02]  /*2c00*/  IMAD.MOV.U32 R144, RZ, RZ, R3 ;  /* 0x000000ffff907224 */ /* 0x000fc400078e0003 */
[----:B------:R-:W-:Y:S01]  /*2c10*/  IMAD R3, R2, R122, R129 ;  /* 0x0000007a02037224 */ /* 0x000fe200078e0281 */
[----:B------:R-:W-:Y:S01]  /*2c20*/  LOP3.LUT R4, R4, 0xf00, RZ, 0xe2, !PT ;  /* 0x00000f0004047812 */ /* 0x000fe200078ee2ff */
[----:B------:R-:W-:Y:S01]  /*2c30*/  @!P6 IMAD.MOV R144, RZ, RZ, -R144 ;  /* 0x000000ffff90e224 */ /* 0x000fe200078e0a90 */
[----:B------:R-:W-:Y:S01]  /*2c40*/  ISETP.GE.AND P6, PT, R130, RZ, PT ;  /* 0x000000ff8200720c */ /* 0x000fe20003fc6270 */
[----:B------:R-:W-:Y:S01]  /*2c50*/  @!P2 IMAD.IADD R7, R7, 0x1, -R2 ;  /* 0x000000010707a824 */ /* 0x000fe200078e0a02 */
[----:B------:R-:W-:Y:S01]  /*2c60*/  ISETP.GT.U32.AND P2, PT, R2, R3, PT ;  /* 0x000000030200720c */ /* 0x000fe20003f44070 */
[----:B------:R-:W-:Y:S01]  /*2c70*/  IMAD R4, R121, 0x1000, R4 ;  /* 0x0000100079047824 */ /* 0x000fe200078e0204 */
[----:B------:R-:W-:Y:S01]  /*2c80*/  LOP3.LUT R121, R152, 0xff, RZ, 0xc0, !PT ;  /* 0x000000ff98797812 */ /* 0x000fe200078ec0ff */
[----:B------:R-:W-:Y:S01]  /*2c90*/  IMAD.MOV.U32 R146, RZ, RZ, R7 ;  /* 0x000000ffff927224 */ /* 0x000fe200078e0007 */
[----:B------:R-:W-:Y:S01]  /*2ca0*/  SHF.R.U32.HI R7, RZ, 0xc, R0 ;  /* 0x0000000cff077819 */ /* 0x000fe20000011600 */
[----:B------:R-:W-:-:S02]  /*2cb0*/  @!P3 IMAD.IADD R143, R143, 0x1, -R2 ;  /* 0x000000018f8fb824 */ /* 0x000fc400078e0a02 */
[----:B------:R-:W-:Y:S02]  /*2cc0*/  IMAD R120, R120, 0x1000, R127 ;  /* 0x0000100078787824 */ /* 0x000fe400078e027f */
[----:B------:R-:W-:Y:S01]  /*2cd0*/  IMAD.WIDE R122, R195, 0x4, R14 ;  /* 0x00000004c37a7825 */ /* 0x000fe200078e020e */
[----:B------:R-:W-:-:S03]  /*2ce0*/  ISETP.GT.U32.AND P3, PT, R2, R143, PT ;  /* 0x0000008f0200720c */ /* 0x000fc60003f64070 */
[----:B------:R-:W-:Y:S01]  /*2cf0*/  @!P6 IMAD.MOV R146, RZ, RZ, -R146 ;  /* 0x000000ffff92e224 */ /* 0x000fe200078e0a92 */
[----:B------:R-:W-:Y:S01]  /*2d00*/  ISETP.GT.AND P6, PT, R238, 0x1f, PT ;  /* 0x0000001fee00780c */ /* 0x000fe20003fc4270 */
[----:B------:R-:W-:Y:S01]  /*2d10*/  @!P2 IMAD.IADD R3, R3, 0x1, -R2 ;  /* 0x000000010303a824 */ /* 0x000fe200078e0a02 */
[----:B------:R-:W-:Y:S01]  /*2d20*/  LOP3.LUT P2, RZ, R7, 0x1, RZ, 0xc0, !PT ;  /* 0x0000000107ff7812 */ /* 0x000fe2000784c0ff */
[----:B------:R-:W-:Y:S01]  /*2d30*/  IMAD.IADD R148, R120, 0x1, R121 ;  /* 0x0000000178947824 */ /* 0x000fe200078e0279 */
[----:B------:R-:W-:Y:S01]  /*2d40*/  SEL R7, RZ, 0x4, !P6 ;  /* 0x00000004ff077807 */ /* 0x000fe20007000000 */
[----:B------:R-:W-:Y:S01]  /*2d50*/  IMAD.WIDE R120, R195, 0x4, R172 ;  /* 0x00000004c3787825 */ /* 0x000fe200078e02ac */
[----:B------:R-:W-:Y:S02]  /*2d60*/  ISETP.GT.U32.AND P0, PT, R2, R3, PT ;  /* 0x000000030200720c */ /* 0x000fe40003f04070 */
[----:B------:R-:W-:Y:S01]  /*2d70*/  ISETP.GE.AND P6, PT, R159, c[0x0][0x180], PT ;  /* 0x000060009f007a0c */ /* 0x000fe20003fc6270 */
[----:B------:R-:W-:Y:S01]  /*2d80*/  IMAD.IADD R145, R4, 0x1, R125 ;  /* 0x0000000104917824 */ /* 0x000fe200078e027d */
[----:B------:R1:W-:Y:S01]  /*2d90*/  LDGSTS.E [R240+0x3c00], [R120.64], !P4 ;  /* 0x03c0000078f07fae */ /* 0x0003e2000e121848 */
[----:B------:R-:W-:Y:S01]  /*2da0*/  IMAD.WIDE R124, R188, 0x4, R172 ;  /* 0x00000004bc7c7825 */ /* 0x000fe200078e02ac */
[----:B------:R-:W-:-:S02]  /*2db0*/  SEL R7, R7, RZ, !P6 ;  /* 0x000000ff07077207 */ /* 0x000fc40007000000 */
[----:B------:R1:W-:Y:S01]  /*2dc0*/  LDGSTS.E [R240+0x3e00], [R122.64], !P4 ;  /* 0x03e000007af07fae */ /* 0x0003e2000e121848 */
[----:B------:R-:W-:Y:S01]  /*2dd0*/  ISETP.GE.AND P4, PT, R150, RZ, PT ;  /* 0x000000ff9600720c */ /* 0x000fe20003f86270 */
[----:B------:R-:W-:Y:S01]  /*2de0*/  IMAD.WIDE R126, R188, 0x4, R14 ;  /* 0x00000004bc7e7825 */ /* 0x000fe200078e020e */
[----:B------:R-:W-:Y:S01]  /*2df0*/  ISETP.GT.AND P6, PT, R238, 0x3f, PT ;  /* 0x0000003fee00780c */ /* 0x000fe20003fc4270 */
[----:B------:R1:W-:Y:S01]  /*2e00*/  LDGSTS.E [R240+0x4c00], [R124.64], P2 ;  /* 0x04c000007cf07fae */ /* 0x0003e20009121848 */
[----:B------:R-:W-:Y:S01]  /*2e10*/  SHF.R.U32.HI R4, RZ, 0x8, R0 ;  /* 0x00000008ff047819 */ /* 0x000fe20000011600 */
[--C-:B------:R-:W-:Y:S01]  /*2e20*/  @!P3 IMAD.IADD R143, R143, 0x1, -R2.reuse ;  /* 0x000000018f8fb824 */ /* 0x100fe200078e0a02 */
[----:B------:R-:W-:Y:S01]  /*2e30*/  SEL R147, R147, RZ, P6 ;  /* 0x000000ff93937207 */ /* 0x000fe20003000000 */
[----:B------:R-:W-:Y:S01]  /*2e40*/  @!P0 IMAD.IADD R3, R3, 0x1, -R2 ;  /* 0x0000000103038824 */ /* 0x000fe200078e0a02 */
[----:B------:R-:W-:Y:S01]  /*2e50*/  ISETP.NE.U32.AND P6, PT, R7, RZ, PT ;  /* 0x000000ff0700720c */ /* 0x000fe20003fc5070 */
[----:B------:R1:W-:Y:S01]  /*2e60*/  LDGSTS.E [R240+0x4e00], [R126.64], P2 ;  /* 0x04e000007ef07fae */ /* 0x0003e20009121848 */
[----:B------:R-:W-:Y:S01]  /*2e70*/  SHF.R.U32.HI R7, RZ, 0x4, R0 ;  /* 0x00000004ff077819 */ /* 0x000fe20000011600 */
[----:B------:R-:W-:Y:S01]  /*2e80*/  IMAD.MOV.U32 R2, RZ, RZ, R143 ;  /* 0x000000ffff027224 */ /* 0x000fe200078e008f */
[----:B------:R-:W-:Y:S01]  /*2e90*/  LOP3.LUT P3, RZ, R4, 0x1, RZ, 0xc0, !PT ;  /* 0x0000000104ff7812 */ /* 0x000fe2000786c0ff */
[----:B------:R-:W-:Y:S01]  /*2ea0*/  IMAD R4, R244, 0x17, RZ ;  /* 0x00000017f4047824 */ /* 0x000fe200078e02ff */
[----:B------:R-:W-:Y:S01]  /*2eb0*/  ISETP.GE.AND P2, PT, R149, RZ, PT ;  /* 0x000000ff9500720c */ /* 0x000fe20003f46270 */
[----:B------:R-:W-:Y:S01]  /*2ec0*/  @!P4 IMAD.MOV R2, RZ, RZ, -R2 ;  /* 0x000000ffff02c224 */ /* 0x000fe200078e0a02 */
[----:B------:R-:W-:Y:S01]  /*2ed0*/  LOP3.LUT P0, RZ, R7, 0x1, RZ, 0xc0, !PT ;  /* 0x0000000107ff7812 */ /* 0x000fe2000780c0ff */
[----:B------:R-:W-:Y:S01]  /*2ee0*/  IMAD.WIDE R128, R4, 0x4, R172 ;  /* 0x0000000404807825 */ /* 0x000fe200078e02ac */
[----:B------:R-:W-:-:S02]  /*2ef0*/  PRMT R0, R145, 0x5410, R148 ;  /* 0x0000541091007816 */ /* 0x000fc40000000094 */
[----:B------:R-:W-:Y:S01]  /*2f00*/  ISETP.NE.AND P4, PT, RZ, c[0x0][0x17c], PT ;  /* 0x00005f00ff007a0c */ /* 0x000fe20003f85270 */
[----:B------:R-:W-:Y:S01]  /*2f10*/  IMAD.MOV.U32 R148, RZ, RZ, R3 ;  /* 0x000000ffff947224 */ /* 0x000fe200078e0003 */
[----:B------:R-:W-:Y:S01]  /*2f20*/  LOP3.LUT R143, RZ, c[0x0][0x17c], RZ, 0x33, !PT ;  /* 0x00005f00ff8f7a12 */ /* 0x000fe200078e33ff */
[----:B------:R-:W-:Y:S01]  /*2f30*/  IMAD R3, R244, 0x1b, RZ ;  /* 0x0000001bf4037824 */ /* 0x000fe200078e02ff */
[----:B------:R-:W-:Y:S01]  /*2f40*/  SHF.R.U64 R7, R0, 0x1f, RZ ;  /* 0x0000001f00077819 */ /* 0x000fe200000012ff */
[----:B------:R-:W-:Y:S01]  /*2f50*/  IMAD.WIDE R130, R4, 0x4, R14 ;  /* 0x0000000404827825 */ /* 0x000fe200078e020e */
[C---:B------:R-:W-:Y:S01]  /*2f60*/  SEL R228, R143.reuse, R132, !P4 ;  /* 0x000000848fe47207 */ /* 0x040fe20006000000 */
[----:B------:R1:W-:Y:S01]  /*2f70*/  LDGSTS.E [R240+0x5c00], [R128.64], P3 ;  /* 0x05c0000080f07fae */ /* 0x0003e20009921848 */
[----:B------:R-:W-:Y:S01]  /*2f80*/  SEL R226, R143, R133, !P4 ;  /* 0x000000858fe27207 */ /* 0x000fe20006000000 */
[----:B------:R-:W-:Y:S01]  /*2f90*/  IMAD.WIDE R132, R3, 0x4, R172 ;  /* 0x0000000403847825 */ /* 0x000fe200078e02ac */
[C---:B------:R-:W-:Y:S01]  /*2fa0*/  SEL R224, R143.reuse, R134, !P4 ;  /* 0x000000868fe07207 */ /* 0x040fe20006000000 */
[----:B------:R1:W-:Y:S01]  /*2fb0*/  LDGSTS.E [R240+0x5e00], [R130.64], P3 ;  /* 0x05e0000082f07fae */ /* 0x0003e20009921848 */
[----:B------:R-:W-:Y:S01]  /*2fc0*/  SEL R222, R143, R135, !P4 ;  /* 0x000000878fde7207 */ /* 0x000fe20006000000 */
[----:B------:R-:W-:Y:S01]  /*2fd0*/  IMAD.WIDE R134, R3, 0x4, R14 ;  /* 0x0000000403867825 */ /* 0x000fe200078e020e */
[----:B------:R-:W-:Y:S01]  /*2fe0*/  SEL R202, R143, R2, !P4 ;  /* 0x000000028fca7207 */ /* 0x000fe20006000000 */
[----:B------:R1:W-:Y:S01]  /*2ff0*/  LDGSTS.E [R240+0x6c00], [R132.64], P0 ;  /* 0x06c0000084f07fae */ /* 0x0003e20008121848 */
[----:B------:R-:W-:Y:S01]  /*3000*/  SHF.R.U64 R2, R0, 0x1b, RZ ;  /* 0x0000001b00027819 */ /* 0x000fe200000012ff */
[----:B------:R-:W-:Y:S01]  /*3010*/  @!P2 IMAD.MOV R148, RZ, RZ, -R148 ;  /* 0x000000ffff94a224 */ /* 0x000fe200078e0a94 */
[----:B------:R-:W-:Y:S01]  /*3020*/  LOP3.LUT P2, RZ, R7, 0x1, RZ, 0xc0, !PT ;  /* 0x0000000107ff7812 */ /* 0x000fe2000784c0ff */
[----:B------:R-:W-:Y:S01]  /*3030*/  IMAD R7, R159, c[0x0][0x18c], RZ ;  /* 0x000063009f077a24 */ /* 0x000fe200078e02ff */
[----:B------:R1:W-:Y:S01]  /*3040*/  LDGSTS.E [R240+0x6e00], [R134.64], P0 ;  /* 0x06e0000086f07fae */ /* 0x0003e20008121848 */
[----:B------:R-:W-:Y:S01]  /*3050*/  LOP3.LUT P0, RZ, R2, 0x1, RZ, 0xc0, !PT ;  /* 0x0000000102ff7812 */ /* 0x000fe2000780c0ff */
[----:B------:R-:W-:Y:S01]  /*3060*/  IMAD R2, R244, 0x1f, RZ ;  /* 0x0000001ff4027824 */ /* 0x000fe200078e02ff */
[----:B------:R-:W-:Y:S01]  /*3070*/  SEL R230, R143, R6, !P4 ;  /* 0x000000068fe67207 */ /* 0x000fe20006000000 */
[----:B------:R-:W-:Y:S01]  /*3080*/  IMAD.SHL.U32 R6, R7, 0x4, RZ ;  /* 0x0000000407067824 */ /* 0x000fe200078e00ff */
[C---:B------:R-:W-:Y:S01]  /*3090*/  SEL R220, R143.reuse, R136, !P4 ;  /* 0x000000888fdc7207 */ /* 0x040fe20006000000 */
[----:B------:R-:W-:Y:S01]  /*30a0*/  IMAD R226, R226, c[0x0][0x190], RZ ;  /* 0x00006400e2e27a24 */ /* 0x000fe200078e02ff */
[C---:B------:R-:W-:Y:S01]  /*30b0*/  SEL R218, R143.reuse, R137, !P4 ;  /* 0x000000898fda7207 */ /* 0x040fe20006000000 */
[----:B------:R-:W-:Y:S01]  /*30c0*/  IMAD.WIDE R136, R2, 0x4, R172 ;  /* 0x0000000402887825 */ /* 0x000fe200078e02ac */
[----:B------:R-:W-:-:S02]  /*30d0*/  SEL R216, R143, R138, !P4 ;  /* 0x0000008a8fd87207 */ /* 0x000fc40006000000 */
[C---:B------:R-:W-:Y:S01]  /*30e0*/  SEL R214, R143.reuse, R139, !P4 ;  /* 0x0000008b8fd67207 */ /* 0x040fe20006000000 */
[----:B------:R-:W-:Y:S01]  /*30f0*/  IMAD.WIDE R138, R2, 0x4, R14 ;  /* 0x00000004028a7825 */ /* 0x000fe200078e020e */
[C---:B------:R-:W-:Y:S01]  /*3100*/  SEL R212, R143.reuse, R141, !P4 ;  /* 0x0000008d8fd47207 */ /* 0x040fe20006000000 */
[----:B------:R1:W-:Y:S01]  /*3110*/  LDGSTS.E [R240+0x7c00], [R136.64], !P1 ;  /* 0x07c0000088f07fae */ /* 0x0003e2000c921848 */
[C---:B------:R-:W-:Y:S01]  /*3120*/  SEL R210, R143.reuse, R140, !P4 ;  /* 0x0000008c8fd27207 */ /* 0x040fe20006000000 */
[----:B------:R-:W-:Y:S01]  /*3130*/  IMAD R230, R230, c[0x0][0x190], RZ ;  /* 0x00006400e6e67a24 */ /* 0x000fe200078e02ff */
[C---:B------:R-:W-:Y:S01]  /*3140*/  SEL R208, R143.reuse, R142, !P4 ;  /* 0x0000008e8fd07207 */ /* 0x040fe20006000000 */
[----:B------:R1:W-:Y:S01]  /*3150*/  LDGSTS.E [R240+0x7e00], [R138.64], !P1 ;  /* 0x07e000008af07fae */ /* 0x0003e2000c921848 */
[C---:B------:R-:W-:Y:S01]  /*3160*/  SEL R206, R143.reuse, R144, !P4 ;  /* 0x000000908fce7207 */ /* 0x040fe20006000000 */
[----:B------:R-:W-:Y:S01]  /*3170*/  IMAD R222, R222, c[0x0][0x190], RZ ;  /* 0x00006400dede7a24 */ /* 0x000fe200078e02ff */
[C---:B------:R-:W-:Y:S01]  /*3180*/  SEL R204, R143.reuse, R146, !P4 ;  /* 0x000000928fcc7207 */ /* 0x040fe20006000000 */
[----:B------:R-:W-:Y:S01]  /*3190*/  IMAD R218, R218, c[0x0][0x190], RZ ;  /* 0x00006400dada7a24 */ /* 0x000fe200078e02ff */
[----:B------:R-:W-:Y:S01]  /*31a0*/  SEL R200, R143, R148, !P4 ;  /* 0x000000948fc87207 */ /* 0x000fe20006000000 */
[----:B------:R-:W-:Y:S01]  /*31b0*/  IMAD R214, R214, c[0x0][0x190], RZ ;  /* 0x00006400d6d67a24 */ /* 0x000fe200078e02ff */
[----:B------:R-:W-:Y:S01]  /*31c0*/  IADD3 R169, P4, R6, c[0x0][0x168], RZ ;  /* 0x00005a0006a97a10 */ /* 0x000fe20007f9e0ff */
[----:B------:R-:W-:Y:S01]  /*31d0*/  IMAD R210, R210, c[0x0][0x190], RZ ;  /* 0x00006400d2d27a24 */ /* 0x000fe200078e02ff */
[----:B------:R-:W-:Y:S01]  /*31e0*/  ISETP.NE.U32.AND P3, PT, R147, RZ, PT ;  /* 0x000000ff9300720c */ /* 0x000fe20003f65070 */
[----:B------:R-:W-:Y:S01]  /*31f0*/  IMAD R206, R206, c[0x0][0x190], RZ ;  /* 0x00006400cece7a24 */ /* 0x000fe200078e02ff */
[----:B------:R-:W-:Y:S01]  /*3200*/  LEA.HI.X.SX32 R177, R7, c[0x0][0x16c], 0x2, P4 ;  /* 0x00005b0007b17a11 */ /* 0x000fe200020f16ff */
[----:B------:R-:W-:Y:S01]  /*3210*/  IMAD R202, R202, c[0x0][0x190], RZ ;  /* 0x00006400caca7a24 */ /* 0x000fe200078e02ff */
[-C--:B------:R-:W-:Y:S01]  /*3220*/  LEA R140, P1, R230, R169.reuse, 0x2 ;  /* 0x000000a9e68c7211 */ /* 0x080fe200078210ff */
[----:B------:R-:W-:Y:S01]  /*3230*/  IMAD R228, R228, c[0x0][0x190], RZ ;  /* 0x00006400e4e47a24 */ /* 0x000fe200078e02ff */
[----:B------:R-:W-:Y:S01]  /*3240*/  LEA R142, P4, R226, R169, 0x2 ;  /* 0x000000a9e28e7211 */ /* 0x000fe200078810ff */
[----:B------:R-:W-:Y:S01]  /*3250*/  IMAD R224, R224, c[0x0][0x190], RZ ;  /* 0x00006400e0e07a24 */ /* 0x000fe200078e02ff */
[----:B------:R-:W-:Y:S01]  /*3260*/  LEA.HI.X.SX32 R141, R230, R177, 0x2, P1 ;  /* 0x000000b1e68d7211 */ /* 0x000fe200008f16ff */
        /* <DEDUP_REMOVED lines=10> */
[----:B------:R-:W0:Y:S01]  /*3310*/  LDGDEPBAR ;  /* 0x00000000000079af */ /* 0x000e220000000000 */
[----:B------:R-:W-:Y:S01]  /*3320*/  LEA.HI.X.SX32 R147, R218, R177, 0x2, P4 ;  /* 0x000000b1da937211 */ /* 0x000fe200020f16ff */
[----:B------:R-:W-:Y:S01]  /*3330*/  IMAD R200, R200, c[0x0][0x190], RZ ;  /* 0x00006400c8c87a24 */ /* 0x000fe200078e02ff */
[----:B------:R-:W-:Y:S01]  /*3340*/  LEA R150, P4, R210, R169, 0x2 ;  /* 0x000000a9d2967211 */ /* 0x000fe200078810ff */
[----:B------:R1:W-:Y:S01]  /*3350*/  LDGSTS.E [R236+0x10000], [R140.64], P6 ;  /* 0x100000008cec7fae */ /* 0x0003e2000b121848 */
[----:B------:R-:W-:Y:S01]  /*3360*/  LEA.HI.X.SX32 R149, R214, R177, 0x2, P1 ;  /* 0x000000b1d6957211 */ /* 0x000fe200008f16ff */
[C---:B------:R-:W-:Y:S01]  /*3370*/  IMAD.WIDE R172, R179.reuse, 0x4, R172 ;  /* 0x00000004b3ac7825 */ /* 0x040fe200078e02ac */
[----:B------:R-:W-:Y:S01]  /*3380*/  LEA R152, P1, R206, R169, 0x2 ;  /* 0x000000a9ce987211 */ /* 0x000fe200078210ff */
[----:B------:R1:W-:Y:S01]  /*3390*/  LDGSTS.E [R236+0x10400], [R142.64], P6 ;  /* 0x104000008eec7fae */ /* 0x0003e2000b121848 */
[----:B------:R-:W-:Y:S01]  /*33a0*/  LEA.HI.X.SX32 R151, R210, R177, 0x2, P4 ;  /* 0x000000b1d2977211 */ /* 0x000fe200020f16ff */
[----:B------:R-:W-:Y:S01]  /*33b0*/  IMAD.WIDE R14, R179, 0x4, R14 ;  /* 0x00000004b30e7825 */ /* 0x000fe200078e020e */
[----:B------:R-:W-:Y:S01]  /*33c0*/  LEA R154, P4, R202, R169, 0x2 ;  /* 0x000000a9ca9a7211 */ /* 0x000fe200078810ff */
[----:B------:R1:W-:Y:S01]  /*33d0*/  LDGSTS.E [R236+0x10800], [R144.64], P6 ;  /* 0x1080000090ec7fae */ /* 0x0003e2000b121848 */
[----:B------:R-:W-:-:S02]  /*33e0*/  LEA.HI.X.SX32 R153, R206, R177, 0x2, P1 ;  /* 0x000000b1ce997211 */ /* 0x000fc400008f16ff */
[----:B------:R-:W-:Y:S01]  /*33f0*/  LEA R156, P1, R228, R169, 0x2 ;  /* 0x000000a9e49c7211 */ /* 0x000fe200078210ff */
[----:B------:R1:W-:Y:S01]  /*3400*/  LDGSTS.E [R236+0x10c00], [R146.64], P6 ;  /* 0x10c0000092ec7fae */ /* 0x0003e2000b121848 */
[----:B------:R-:W-:Y:S02]  /*3410*/  LEA.HI.X.SX32 R155, R202, R177, 0x2, P4 ;  /* 0x000000b1ca9b7211 */ /* 0x000fe400020f16ff */
[----:B------:R-:W-:Y:S01]  /*3420*/  LEA R158, P4, R224, R169, 0x2 ;  /* 0x000000a9e09e7211 */ /* 0x000fe200078810ff */
[----:B------:R1:W-:Y:S01]  /*3430*/  LDGSTS.E [R236+0x11000], [R148.64], P6 ;  /* 0x1100000094ec7fae */ /* 0x0003e2000b121848 */
[----:B------:R-:W-:Y:S02]  /*3440*/  LEA.HI.X.SX32 R157, R228, R177, 0x2, P1 ;  /* 0x000000b1e49d7211 */ /* 0x000fe400008f16ff */
        /* <DEDUP_REMOVED lines=14> */
[----:B------:R-:W-:Y:S02]  /*3530*/  SHF.R.U64 R171, R0, 0x17, RZ ;  /* 0x0000001700ab7819 */ /* 0x000fe400000012ff */
[----:B------:R-:W-:Y:S01]  /*3540*/  LEA.HI.X.SX32 R167, R208, R177, 0x2, P4 ;  /* 0x000000b1d0a77211 */ /* 0x000fe200020f16ff */
[----:B------:R1:W-:Y:S01]  /*3550*/  LDGSTS.E [R178+0x10a00], [R160.64], P6 ;  /* 0x10a00000a0b27fae */ /* 0x0003e2000b121848 */
[----:B------:R-:W-:Y:S02]  /*3560*/  LEA R170, P4, R200, R169, 0x2 ;  /* 0x000000a9c8aa7211 */ /* 0x000fe400078810ff */
[----:B------:R-:W-:Y:S01]  /*3570*/  LEA.HI.X.SX32 R169, R204, R177, 0x2, P1 ;  /* 0x000000b1cca97211 */ /* 0x000fe200008f16ff */
[----:B------:R1:W-:Y:S01]  /*3580*/  LDGSTS.E [R178+0x10e00], [R162.64], P6 ;  /* 0x10e00000a2b27fae */ /* 0x0003e2000b121848 */
[----:B------:R-:W-:-:S02]  /*3590*/  LOP3.LUT P1, RZ, R171, 0x1, RZ, 0xc0, !PT ;  /* 0x00000001abff7812 */ /* 0x000fc4000782c0ff */
[----:B------:R-:W-:Y:S01]  /*35a0*/  LEA.HI.X.SX32 R171, R200, R177, 0x2, P4 ;  /* 0x000000b1c8ab7211 */ /* 0x000fe200020f16ff */
[----:B------:R1:W-:Y:S01]  /*35b0*/  LDGSTS.E [R178+0x11200], [R164.64], P6 ;  /* 0x11200000a4b27fae */ /* 0x0003e2000b121848 */
[----:B------:R-:W-:-:S03]  /*35c0*/  SHF.R.U64 R176, R0, 0x13, RZ ;  /* 0x0000001300b07819 */ /* 0x000fc600000012ff */
[----:B------:R1:W-:Y:S01]  /*35d0*/  LDGSTS.E [R178+0x11600], [R166.64], P6 ;  /* 0x11600000a6b27fae */ /* 0x0003e2000b121848 */
[----:B------:R-:W-:Y:S02]  /*35e0*/  LOP3.LUT P4, RZ, R176, 0x1, RZ, 0xc0, !PT ;  /* 0x00000001b0ff7812 */ /* 0x000fe4000788c0ff */
[----:B------:R-:W-:Y:S01]  /*35f0*/  SHF.R.U64 R176, R0, 0xf, RZ ;  /* 0x0000000f00b07819 */ /* 0x000fe200000012ff */
[----:B------:R1:W-:Y:S04]  /*3600*/  LDGSTS.E [R178+0x11a00], [R168.64], P6 ;  /* 0x11a00000a8b27fae */ /* 0x0003e8000b121848 */
[----:B------:R1:W-:Y:S01]  /*3610*/  LDGSTS.E [R178+0x11e00], [R170.64], P6 ;  /* 0x11e00000aab27fae */ /* 0x0003e2000b121848 */
[----:B------:R-:W-:Y:S02]  /*3620*/  LOP3.LUT P6, RZ, R176, 0x1, RZ, 0xc0, !PT ;  /* 0x00000001b0ff7812 */ /* 0x000fe400078cc0ff */
[----:B------:R-:W-:Y:S01]  /*3630*/  SHF.R.U64 R176, R0, 0xb, RZ ;  /* 0x0000000b00b07819 */ /* 0x000fe200000012ff */
[----:B------:R-:W0:Y:S04]  /*3640*/  LDGDEPBAR ;  /* 0x00000000000079af */ /* 0x000e280000000000 */
[----:B------:R-:W-:Y:S06]  /*3650*/  BAR.SYNC.DEFER_BLOCKING 0x0 ;  /* 0x0000000000007b1d */ /* 0x000fec0000010000 */
[----:B------:R-:W-:Y:S01]  /*3660*/  @!PT LDS RZ, [RZ] ;  /* 0x00000000fffff984 */ /* 0x000fe20000000800 */
[----:B------:R-:W-:Y:S01]  /*3670*/  @!PT LDS RZ, [RZ] ;  /* 0x00000000fffff984 */ /* 0x000fe20000000800 */
[----:B------:R-:W-:Y:S01]  /*3680*/  @!PT LDS RZ, [RZ] ;  /* 0x00000000fffff984 */ /* 0x000fe20000000800 */
[----:B------:R1:W-:Y:S04]  /*3690*/  LDGSTS.E [R243+0x8000], [R172.64], P2 ;  /* 0x08000000acf37fae */ /* 0x0003e80009121848 */
[----:B------:R2:W-:Y:S01]  /*36a0*/  LDGSTS.E [R243+0x8200], [R14.64], P2 ;  /* 0x082000000ef37fae */ /* 0x0005e20009121848 */
[----:B------:R-:W-:-:S02]  /*36b0*/  LOP3.LUT P2, RZ, R176, 0x1, RZ, 0xc0, !PT ;  /* 0x00000001b0ff7812 */ /* 0x000fc4000784c0ff */
[----:B------:R-:W-:Y:S01]  /*36c0*/  SHF.R.U64 R176, R0, 0x7, RZ ;  /* 0x0000000700b07819 */ /* 0x000fe200000012ff */
[----:B-1----:R-:W-:-:S04]  /*36d0*/  IMAD.SHL.U32 R173, R244, 0x20, RZ ;  /* 0x00000020f4ad7824 */ /* 0x002fc800078e00ff */
[C---:B----4-:R-:W-:Y:S01]  /*36e0*/  IMAD.WIDE R16, R173.reuse, 0x4, R16 ;  /* 0x00000004ad107825 */ /* 0x050fe200078e0210 */
[C---:B--2---:R-:W-:Y:S02]  /*36f0*/  SHF.R.U64 R14, R0.reuse, 0x3, RZ ;  /* 0x00000003000e7819 */ /* 0x044fe400000012ff */
[----:B------:R-:W-:Y:S01]  /*3700*/  SHF.R.U64 R15, R0, 0x10, RZ ;  /* 0x00000010000f7819 */ /* 0x000fe200000012ff */
[C---:B-----5:R-:W-:Y:S01]  /*3710*/  IMAD.WIDE R18, R173.reuse, 0x4, R18 ;  /* 0x00000004ad127825 */ /* 0x060fe200078e0212 */
[----:B------:R1:W-:Y:S03]  /*3720*/  LDGSTS.E [R243+0x9000], [R16.64], P0 ;  /* 0x0900000010f37fae */ /* 0x0003e60008121848 */
[----:B------:R-:W-:Y:S01]  /*3730*/  IMAD.WIDE R20, R173, 0x4, R20 ;  /* 0x00000004ad147825 */ /* 0x000fe200078e0214 */
[----:B------:R2:W-:Y:S01]  /*3740*/  LDGSTS.E [R243+0x9200], [R18.64], P0 ;  /* 0x0920000012f37fae */ /* 0x0005e20008121848 */
[----:B------:R-:W-:-:S02]  /*3750*/  LOP3.LUT P0, RZ, R176, 0x1, RZ, 0xc0, !PT ;  /* 0x00000001b0ff7812 */ /* 0x000fc4000780c0ff */
[C---:B------:R-:W-:Y:S01]  /*3760*/  IMAD.WIDE R22, R173.reuse, 0x4, R22 ;  /* 0x00000004ad167825 */ /* 0x040fe200078e0216 */
[----:B------:R4:W-:Y:S01]  /*3770*/  LDGSTS.E [R243+0xa000], [R20.64], P1 ;  /* 0x0a00000014f37fae */ /* 0x0009e20008921848 */
[----:B------:R-:W-:Y:S02]  /*3780*/  CS2R R176, SRZ ;  /* 0x0000000000b07805 */ /* 0x000fe4000001ff00 */
[C---:B------:R-:W-:Y:S01]  /*3790*/  IMAD.WIDE R24, R173.reuse, 0x4, R24 ;  /* 0x00000004ad187825 */ /* 0x040fe200078e0218 */
[----:B------:R5:W-:Y:S01]  /*37a0*/  LDGSTS.E [R243+0xa200], [R22.64], P1 ;  /* 0x0a20000016f37fae */ /* 0x000be20008921848 */
[----:B------:R-:W-:Y:S02]  /*37b0*/  LOP3.LUT P1, RZ, R14, 0x1, RZ, 0xc0, !PT ;  /* 0x000000010eff7812 */ /* 0x000fe4000782c0ff */
[C---:B------:R-:W-:Y:S01]  /*37c0*/  IMAD.WIDE R26, R173.reuse, 0x4, R26 ;  /* 0x00000004ad1a7825 */ /* 0x040fe200078e021a */
[----:B------:R-:W-:Y:S01]  /*37d0*/  SHF.R.U64 R14, R0, 0x1e, RZ ;  /* 0x0000001e000e7819 */ /* 0x000fe200000012ff */
[----:B------:R1:W-:Y:S02]  /*37e0*/  LDGSTS.E [R243+0xb000], [R24.64], P4 ;  /* 0x0b00000018f37fae */ /* 0x0003e4000a121848 */
[----:B------:R-:W-:-:S02]  /*37f0*/  IMAD.WIDE R28, R173, 0x4, R28 ;  /* 0x00000004ad1c7825 */ /* 0x000fc400078e021c */
[----:B------:R1:W-:Y:S01]  /*3800*/  LDGSTS.E [R243+0xb200], [R26.64], P4 ;  /* 0x0b2000001af37fae */ /* 0x0003e2000a121848 */
[----:B------:R-:W-:Y:S01]  /*3810*/  LOP3.LUT P4, RZ, R14, 0x1, RZ, 0xc0, !PT ;  /* 0x000000010eff7812 */ /* 0x000fe2000788c0ff */
[C---:B------:R-:W-:Y:S01]  /*3820*/  IMAD.WIDE R30, R173.reuse, 0x4, R30 ;  /* 0x00000004ad1e7825 */ /* 0x040fe200078e021e */
[----:B------:R-:W-:Y:S01]  /*3830*/  SHF.R.U64 R14, R0, 0x1a, RZ ;  /* 0x0000001a000e7819 */ /* 0x000fe200000012ff */
[----:B------:R1:W-:Y:S02]  /*3840*/  LDGSTS.E [R243+0xc000], [R28.64], P6 ;  /* 0x0c0000001cf37fae */ /* 0x0003e4000b121848 */
[C---:B------:R-:W-:Y:S02]  /*3850*/  IMAD.WIDE R32, R173.reuse, 0x4, R32 ;  /* 0x00000004ad207825 */ /* 0x040fe400078e0220 */
[----:B------:R1:W-:Y:S01]  /*3860*/  LDGSTS.E [R243+0xc200], [R30.64], P6 ;  /* 0x0c2000001ef37fae */ /* 0x0003e2000b121848 */
[----:B------:R-:W-:Y:S01]  /*3870*/  LOP3.LUT P6, RZ, R14, 0x1, RZ, 0xc0, !PT ;  /* 0x000000010eff7812 */ /* 0x000fe200078cc0ff */
[C---:B---3--:R-:W-:Y:S01]  /*3880*/  IMAD.WIDE R34, R173.reuse, 0x4, R34 ;  /* 0x00000004ad227825 */ /* 0x048fe200078e0222 */
        /* <DEDUP_REMOVED lines=19> */
[----:B------:R2:W-:Y:S01]  /*39c0*/  LDGSTS.E [R242+0x8400], [R44.64], P4 ;  /* 0x084000002cf27fae */ /* 0x0005e2000a121848 */
[----:B-1----:R-:W-:Y:S01]  /*39d0*/  CS2R R36, SRZ ;  /* 0x0000000000247805 */ /* 0x002fe2000001ff00 */
[C---:B------:R-:W-:Y:S01]  /*39e0*/  IMAD.WIDE R48, R173.reuse, 0x4, R48 ;  /* 0x00000004ad307825 */ /* 0x040fe200078e0230 */
[----:B------:R-:W-:Y:S01]  /*39f0*/  CS2R R38, SRZ ;  /* 0x0000000000267805 */ /* 0x000fe2000001ff00 */
        /* <DEDUP_REMOVED lines=11> */
[----:B--2---:R-:W-:Y:S01]  /*3ab0*/  CS2R R44, SRZ ;  /* 0x00000000002c7805 */ /* 0x004fe2000001ff00 */
[C---:B------:R-:W-:Y:S01]  /*3ac0*/  IMAD.WIDE R56, R173.reuse, 0x4, R56 ;  /* 0x00000004ad387825 */ /* 0x040fe200078e0238 */
[----:B-1----:R-:W-:Y:S01]  /*3ad0*/  CS2R R46, SRZ ;  /* 0x00000000002e7805 */ /* 0x002fe2000001ff00 */
[----:B------:R1:W-:Y:S01]  /*3ae0*/  LDGSTS.E [R242+0xa600], [R54.64], P2 ;  /* 0x0a60000036f27fae */ /* 0x0003e20009121848 */
[----:B------:R-:W-:Y:S01]  /*3af0*/  LOP3.LUT P2, RZ, R14, 0x1, RZ, 0xc0, !PT ;  /* 0x000000010eff7812 */ /* 0x000fe2000784c0ff */
[C---:B------:R-:W-:Y:S01]  /*3b00*/  IMAD.WIDE R58, R173.reuse, 0x4, R58 ;  /* 0x00000004ad3a7825 */ /* 0x040fe200078e023a */
[----:B------:R-:W-:Y:S01]  /*3b10*/  SHF.R.U64 R14, R0, 0x1d, RZ ;  /* 0x0000001d000e7819 */ /* 0x000fe200000012ff */
[----:B------:R1:W-:Y:S01]  /*3b20*/  LDGSTS.E [R242+0xb400], [R56.64], P0 ;  /* 0x0b40000038f27fae */ /* 0x0003e20008121848 */
[----:B---3--:R-:W-:Y:S01]  /*3b30*/  CS2R R48, SRZ ;  /* 0x0000000000307805 */ /* 0x008fe2000001ff00 */
        /* <DEDUP_REMOVED lines=18> */
[----:B------:R1:W-:Y:S01]  /*3c60*/  LDGSTS.E [R242+0xe400], [R68.64], P6 ;  /* 0x0e40000044f27fae */ /* 0x0003e2000b121848 */
[----:B--2---:R-:W-:Y:S01]  /*3c70*/  CS2R R60, SRZ ;  /* 0x00000000003c7805 */ /* 0x004fe2000001ff00 */
[C---:B------:R-:W-:Y:S01]  /*3c80*/  IMAD.WIDE R72, R173.reuse, 0x4, R72 ;  /* 0x00000004ad487825 */ /* 0x040fe200078e0248 */
[----:B---3--:R-:W-:Y:S01]  /*3c90*/  CS2R R62, SRZ ;  /* 0x00000000003e7805 */ /* 0x008fe2000001ff00 */
        /* <DEDUP_REMOVED lines=13> */
[----:B--2---:R-:W-:Y:S01]  /*3d70*/  CS2R R70, SRZ ;  /* 0x0000000000467805 */ /* 0x004fe2000001ff00 */
        /* <DEDUP_REMOVED lines=11> */
[----:B---3--:R-:W-:Y:S01]  /*3e30*/  CS2R R76, SRZ ;  /* 0x00000000004c7805 */ /* 0x008fe2000001ff00 */
[C---:B------:R-:W-:Y:S01]  /*3e40*/  IMAD.WIDE R88, R173.reuse, 0x4, R88 ;  /* 0x00000004ad587825 */ /* 0x040fe200078e0258 */
[----:B-1----:R-:W-:Y:S01]  /*3e50*/  CS2R R78, SRZ ;  /* 0x00000000004e7805 */ /* 0x002fe2000001ff00 */
[----:B------:R1:W-:Y:S01]  /*3e60*/  LDGSTS.E [R241+0xaa00], [R86.64], P4 ;  /* 0x0aa0000056f17fae */ /* 0x0003e2000a121848 */
[----:B------:R-:W-:Y:S01]  /*3e70*/  LOP3.LUT P4, RZ, R14, 0x1, RZ, 0xc0, !PT ;  /* 0x000000010eff7812 */ /* 0x000fe2000788c0ff */
[C---:B------:R-:W-:Y:S01]  /*3e80*/  IMAD.WIDE R90, R173.reuse, 0x4, R90 ;  /* 0x00000004ad5a7825 */ /* 0x040fe200078e025a */
[----:B------:R-:W-:Y:S01]  /*3e90*/  SHF.R.U64 R14, R0, 0x1c, RZ ;  /* 0x0000001c000e7819 */ /* 0x000fe200000012ff */
[----:B------:R1:W-:Y:S01]  /*3ea0*/  LDGSTS.E [R241+0xb800], [R88.64], P6 ;  /* 0x0b80000058f17fae */ /* 0x0003e2000b121848 */
[----:B--2---:R-:W-:Y:S01]  /*3eb0*/  CS2R R80, SRZ ;  /* 0x0000000000507805 */ /* 0x004fe2000001ff00 */
        /* <DEDUP_REMOVED lines=20> */
[----:B------:R-:W-:Y:S01]  /*4000*/  IMAD.WIDE R104, R173, 0x4, R104 ;  /* 0x00000004ad687825 */ /* 0x000fe200078e0268 */
[----:B---3--:R-:W-:Y:S01]  /*4010*/  CS2R R94, SRZ ;  /* 0x00000000005e7805 */ /* 0x008fe2000001ff00 */
[----:B------:R2:W-:Y:S01]  /*4020*/  LDGSTS.E [R241+0xea00], [R102.64], P1 ;  /* 0x0ea0000066f17fae */ /* 0x0005e20008921848 */
[----:B------:R-:W-:Y:S01]  /*4030*/  LOP3.LUT P1, RZ, R15, 0x1, RZ, 0xc0, !PT ;  /* 0x000000010fff7812 */ /* 0x000fe2000782c0ff */
[C---:B------:R-:W-:Y:S01]  /*4040*/  IMAD.WIDE R106, R173.reuse, 0x4, R106 ;  /* 0x00000004ad6a7825 */ /* 0x040fe200078e026a */
[----:B-1----:R-:W-:Y:S01]  /*4050*/  CS2R R96, SRZ ;  /* 0x0000000000607805 */ /* 0x002fe2000001ff00 */
[----:B------:R1:W-:Y:S01]  /*4060*/  LDGSTS.E [R241+0xf800], [R104.64], P4 ;  /* 0x0f80000068f17fae */ /* 0x0003e2000a121848 */
[----:B----4-:R-:W-:Y:S01]  /*4070*/  CS2R R98, SRZ ;  /* 0x0000000000627805 */ /* 0x010fe2000001ff00 */
[----:B------:R-:W-:-:S02]  /*4080*/  IMAD.WIDE R108, R173, 0x4, R108 ;  /* 0x00000004ad6c7825 */ /* 0x000fc400078e026c */
[----:B------:R3:W-:Y:S01]  /*4090*/  LDGSTS.E [R241+0xfa00], [R106.64], P4 ;  /* 0x0fa000006af17fae */ /* 0x0007e2000a121848 */
[----:B------:R-:W-:Y:S01]  /*40a0*/  LOP3.LUT P4, RZ, R14, 0x1, RZ, 0xc0, !PT ;  /* 0x000000010eff7812 */ /* 0x000fe2000788c0ff */
[C---:B------:R-:W-:Y:S01]  /*40b0*/  IMAD.WIDE R110, R173.reuse, 0x4, R110 ;  /* 0x00000004ad6e7825 */ /* 0x040fe200078e026e */
[C---:B------:R-:W-:Y:S01]  /*40c0*/  SHF.R.U64 R14, R0.reuse, 0x8, RZ ;  /* 0x00000008000e7819 */ /* 0x040fe200000012ff */
[----:B------:R4:W-:Y:S01]  /*40d0*/  LDGSTS.E [R240+0x8c00], [R108.64], P6 ;  /* 0x08c000006cf07fae */ /* 0x0009e2000b121848 */
[----:B------:R-:W-:Y:S01]  /*40e0*/  SHF.R.U64 R0, R0, 0x4, RZ ;  /* 0x0000000400007819 */ /* 0x000fe200000012ff */
[C---:B------:R-:W-:Y:S01]  /*40f0*/  IMAD.WIDE R112, R173.reuse, 0x4, R112 ;  /* 0x00000004ad707825 */ /* 0x040fe200078e0270 */
[----:B-----5:R-:W-:Y:S01]  /*4100*/  CS2R R100, SRZ ;  /* 0x0000000000647805 */ /* 0x020fe2000001ff00 */
[----:B------:R5:W-:Y:S01]  /*4110*/  LDGSTS.E [R240+0x8e00], [R110.64], P6 ;  /* 0x08e000006ef07fae */ /* 0x000be2000b121848 */
[----:B------:R-:W-:Y:S01]  /*4120*/  LOP3.LUT P6, RZ, R14, 0x1, RZ, 0xc0, !PT ;  /* 0x000000010eff7812 */ /* 0x000fe200078cc0ff */
[C---:B------:R-:W-:Y:S01]  /*4130*/  IMAD.WIDE R114, R173.reuse, 0x4, R114 ;  /* 0x00000004ad727825 */ /* 0x040fe200078e0272 */
[----:B-1----:R-:W-:Y:S01]  /*4140*/  CS2R R104, SRZ ;  /* 0x0000000000687805 */ /* 0x002fe2000001ff00 */
[----:B------:R1:W-:Y:S01]  /*4150*/  LDGSTS.E [R240+0x9c00], [R112.64], P2 ;  /* 0x09c0000070f07fae */ /* 0x0003e20009121848 */
[----:B---3--:R-:W-:Y:S01]  /*4160*/  CS2R R106, SRZ ;  /* 0x00000000006a7805 */ /* 0x008fe2000001ff00 */
[C---:B------:R-:W-:Y:S01]  /*4170*/  IMAD.WIDE R116, R173.reuse, 0x4, R116 ;  /* 0x00000004ad747825 */ /* 0x040fe200078e0274 */
[----:B--2---:R-:W-:Y:S01]  /*4180*/  CS2R R102, SRZ ;  /* 0x0000000000667805 */ /* 0x004fe2000001ff00 */
[----:B------:R2:W-:Y:S01]  /*4190*/  LDGSTS.E [R240+0x9e00], [R114.64], P2 ;  /* 0x09e0000072f07fae */ /* 0x0005e20009121848 */
[----:B------:R-:W-:Y:S01]  /*41a0*/  LOP3.LUT P2, RZ, R0, 0x1, RZ, 0xc0, !PT ;  /* 0x0000000100ff7812 */ /* 0x000fe2000784c0ff */
[C---:B------:R-:W-:Y:S01]  /*41b0*/  IMAD.WIDE R118, R173.reuse, 0x4, R118 ;  /* 0x00000004ad767825 */ /* 0x040fe200078e0276 */
[----:B----4-:R-:W-:Y:S01]  /*41c0*/  CS2R R108, SRZ ;  /* 0x00000000006c7805 */ /* 0x010fe2000001ff00 */
[----:B------:R3:W-:Y:S01]  /*41d0*/  LDGSTS.E [R240+0xac00], [R116.64], P0 ;  /* 0x0ac0000074f07fae */ /* 0x0007e20008121848 */
[----:B-----5:R-:W-:Y:S01]  /*41e0*/  CS2R R110, SRZ ;  /* 0x00000000006e7805 */ /* 0x020fe2000001ff00 */
[----:B------:R-:W-:-:S02]  /*41f0*/  IMAD.WIDE R120, R173, 0x4, R120 ;  /* 0x00000004ad787825 */ /* 0x000fc400078e0278 */
[----:B------:R4:W-:Y:S01]  /*4200*/  LDGSTS.E [R240+0xae00], [R118.64], P0 ;  /* 0x0ae0000076f07fae */ /* 0x0009e20008121848 */
[----:B------:R-:W-:Y:S01]  /*4210*/  ISETP.GE.AND P0, PT, R238, 0x20, PT ;  /* 0x00000020ee00780c */ /* 0x000fe20003f06270 */
[C---:B------:R-:W-:Y:S01]  /*4220*/  IMAD.WIDE R122, R173.reuse, 0x4, R122 ;  /* 0x00000004ad7a7825 */ /* 0x040fe200078e027a */
[----:B-1----:R-:W-:Y:S01]  /*4230*/  CS2R R112, SRZ ;  /* 0x0000000000707805 */ /* 0x002fe2000001ff00 */
[----:B------:R1:W-:Y:S01]  /*4240*/  LDGSTS.E [R240+0xbc00], [R120.64], P1 ;  /* 0x0bc0000078f07fae */ /* 0x0003e20008921848 */
[----:B--2---:R-:W-:Y:S01]  /*4250*/  CS2R R114, SRZ ;  /* 0x0000000000727805 */ /* 0x004fe2000001ff00 */
[C---:B------:R-:W-:Y:S02]  /*4260*/  IMAD.WIDE R124, R173.reuse, 0x4, R124 ;  /* 0x00000004ad7c7825 */ /* 0x040fe400078e027c */
[----:B------:R2:W-:Y:S01]  /*4270*/  LDGSTS.E [R240+0xbe00], [R122.64], P1 ;  /* 0x0be000007af07fae */ /* 0x0005e20008921848 */
[----:B---3--:R-:W-:Y:S01]  /*4280*/  CS2R R116, SRZ ;  /* 0x0000000000747805 */ /* 0x008fe2000001ff00 */
[----:B------:R-:W-:-:S02]  /*4290*/  IMAD.WIDE R126, R173, 0x4, R126 ;  /* 0x00000004ad7e7825 */ /* 0x000fc400078e027e */
[----:B------:R3:W-:Y:S01]  /*42a0*/  LDGSTS.E [R240+0xcc00], [R124.64], P4 ;  /* 0x0cc000007cf07fae */ /* 0x0007e2000a121848 */
[----:B----4-:R-:W-:Y:S01]  /*42b0*/  CS2R R118, SRZ ;  /* 0x0000000000767805 */ /* 0x010fe2000001ff00 */
[C---:B------:R-:W-:Y:S02]  /*42c0*/  IMAD.WIDE R128, R173.reuse, 0x4, R128 ;  /* 0x00000004ad807825 */ /* 0x040fe400078e0280 */
[----:B------:R4:W-:Y:S01]  /*42d0*/  LDGSTS.E [R240+0xce00], [R126.64], P4 ;  /* 0x0ce000007ef07fae */ /* 0x0009e2000a121848 */
[----:B-1----:R-:W-:Y:S01]  /*42e0*/  CS2R R120, SRZ ;  /* 0x0000000000787805 */ /* 0x002fe2000001ff00 */
[C---:B------:R-:W-:Y:S02]  /*42f0*/  IMAD.WIDE R130, R173.reuse, 0x4, R130 ;  /* 0x00000004ad827825 */ /* 0x040fe400078e0282 */
[----:B------:R1:W-:Y:S01]  /*4300*/  LDGSTS.E [R240+0xdc00], [R128.64], P6 ;  /* 0x0dc0000080f07fae */ /* 0x0003e2000b121848 */
[----:B--2---:R-:W-:Y:S01]  /*4310*/  CS2R R122, SRZ ;  /* 0x00000000007a7805 */ /* 0x004fe2000001ff00 */
[----:B------:R-:W-:-:S02]  /*4320*/  IMAD.WIDE R132, R173, 0x4, R132 ;  /* 0x00000004ad847825 */ /* 0x000fc400078e0284 */
[----:B------:R2:W-:Y:S01]  /*4330*/  LDGSTS.E [R240+0xde00], [R130.64], P6 ;  /* 0x0de0000082f07fae */ /* 0x0005e2000b121848 */
[----:B---3--:R-:W-:Y:S01]  /*4340*/  CS2R R124, SRZ ;  /* 0x00000000007c7805 */ /* 0x008fe2000001ff00 */
[----:B------:R-:W-:Y:S02]  /*4350*/  IMAD.U32 R15, RZ, RZ, UR4 ;  /* 0x00000004ff0f7e24 */ /* 0x000fe4000f8e00ff */
[C---:B------:R-:W-:Y:S01]  /*4360*/  IMAD.WIDE R134, R173.reuse, 0x4, R134 ;  /* 0x00000004ad867825 */ /* 0x040fe200078e0286 */
[----:B------:R3:W-:Y:S01]  /*4370*/  LDGSTS.E [R240+0xec00], [R132.64], P2 ;  /* 0x0ec0000084f07fae */ /* 0x0007e20009121848 */
[----:B----4-:R-:W-:Y:S02]  /*4380*/  CS2R R126, SRZ ;  /* 0x00000000007e7805 */ /* 0x010fe4000001ff00 */
[----:B------:R-:W-:Y:S01]  /*4390*/  IMAD.U32 R17, RZ, RZ, UR4 ;  /* 0x00000004ff117e24 */ /* 0x000fe2000f8e00ff */
[----:B------:R4:W-:Y:S01]  /*43a0*/  LDGSTS.E [R240+0xee00], [R134.64], P2 ;  /* 0x0ee0000086f07fae */ /* 0x0009e20009121848 */
[----:B------:R-:W-:Y:S01]  /*43b0*/  IMAD.WIDE R136, R173, 0x4, R136 ;  /* 0x00000004ad887825 */ /* 0x000fe200078e0288 */
[----:B-1----:R-:W-:Y:S01]  /*43c0*/  CS2R R128, SRZ ;  /* 0x0000000000807805 */ /* 0x002fe2000001ff00 */
[----:B--2---:R-:W-:-:S02]  /*43d0*/  CS2R R130, SRZ ;  /* 0x0000000000827805 */ /* 0x004fc4000001ff00 */
[----:B------:R-:W-:Y:S01]  /*43e0*/  IMAD.U32 R19, RZ, RZ, UR4 ;  /* 0x00000004ff137e24 */ /* 0x000fe2000f8e00ff */
[----:B------:R1:W-:Y:S01]  /*43f0*/  LDGSTS.E [R240+0xfc00], [R136.64], !P5 ;  /* 0x0fc0000088f07fae */ /* 0x0003e2000e921848 */
[----:B------:R-:W-:Y:S01]  /*4400*/  IMAD.WIDE R138, R173, 0x4, R138 ;  /* 0x00000004ad8a7825 */ /* 0x000fe200078e028a */
[----:B---3--:R-:W-:-:S03]  /*4410*/  CS2R R132, SRZ ;  /* 0x0000000000847805 */ /* 0x008fc6000001ff00 */
[----:B------:R-:W-:Y:S01]  /*4420*/  IMAD.WIDE R140, R15, 0x4, R140 ;  /* 0x000000040f8c7825 */ /* 0x000fe200078e028c */
[----:B------:R2:W-:Y:S01]  /*4430*/  LDGSTS.E [R240+0xfe00], [R138.64], !P5 ;  /* 0x0fe000008af07fae */ /* 0x0005e2000e921848 */
[----:B----4-:R-:W-:Y:S02]  /*4440*/  CS2R R134, SRZ ;  /* 0x0000000000867805 */ /* 0x010fe4000001ff00 */
[----:B------:R-:W-:Y:S01]  /*4450*/  IMAD.WIDE R142, R17, 0x4, R142 ;  /* 0x00000004118e7825 */ /* 0x000fe200078e028e */
[----:B------:R-:W0:Y:S01]  /*4460*/  LDGDEPBAR ;  /* 0x00000000000079af */ /* 0x000e220000000000 */
[----:B-1----:R-:W-:Y:S02]  /*4470*/  CS2R R136, SRZ ;  /* 0x0000000000887805 */ /* 0x002fe4000001ff00 */
[----:B------:R-:W-:Y:S01]  /*4480*/  IMAD.WIDE R144, R19, 0x4, R144 ;  /* 0x0000000413907825 */ /* 0x000fe200078e0290 */
[----:B------:R1:W-:Y:S03]  /*4490*/  LDGSTS.E [R236+0x12000], [R140.64], P3 ;  /* 0x120000008cec7fae */ /* 0x0003e60009921848 */
[----:B------:R-:W-:Y:S01]  /*44a0*/  IMAD.U32 R21, RZ, RZ, UR4 ;  /* 0x00000004ff157e24 */ /* 0x000fe2000f8e00ff */
[----:B------:R3:W-:Y:S01]  /*44b0*/  LDGSTS.E [R236+0x12400], [R142.64], P3 ;  /* 0x124000008eec7fae */ /* 0x0007e20009921848 */
[----:B------:R-:W-:Y:S01]  /*44c0*/  IMAD.U32 R23, RZ, RZ, UR4 ;  /* 0x00000004ff177e24 */ /* 0x000fe2000f8e00ff */
[----:B--2---:R-:W-:Y:S01]  /*44d0*/  CS2R R138, SRZ ;  /* 0x00000000008a7805 */ /* 0x004fe2000001ff00 */
[----:B------:R-:W-:Y:S01]  /*44e0*/  IMAD.WIDE R146, R15, 0x4, R146 ;  /* 0x000000040f927825 */ /* 0x000fe200078e0292 */
[----:B------:R2:W-:Y:S03]  /*44f0*/  LDGSTS.E [R236+0x12800], [R144.64], P3 ;  /* 0x1280000090ec7fae */ /* 0x0005e60009921848 */
[----:B------:R-:W-:Y:S01]  /*4500*/  IMAD.WIDE R148, R17, 0x4, R148 ;  /* 0x0000000411947825 */ /* 0x000fe200078e0294 */
[----:B------:R4:W-:Y:S01]  /*4510*/  LDGSTS.E [R236+0x12c00], [R146.64], P3 ;  /* 0x12c0000092ec7fae */ /* 0x0009e20009921848 */
[----:B-1----:R-:W-:-:S02]  /*4520*/  CS2R R140, SRZ ;  /* 0x00000000008c7805 */ /* 0x002fc4000001ff00 */
[----:B------:R-:W-:Y:S01]  /*4530*/  IMAD.WIDE R150, R19, 0x4, R150 ;  /* 0x0000000413967825 */ /* 0x000fe200078e0296 */
[----:B------:R1:W-:Y:S01]  /*4540*/  LDGSTS.E [R236+0x13000], [R148.64], P3 ;  /* 0x1300000094ec7fae */ /* 0x0003e20009921848 */
[----:B---3--:R-:W-:Y:S02]  /*4550*/  CS2R R142, SRZ ;  /* 0x00000000008e7805 */ /* 0x008fe4000001ff00 */
[----:B------:R-:W-:Y:S01]  /*4560*/  IMAD.WIDE R152, R21, 0x4, R152 ;  /* 0x0000000415987825 */ /* 0x000fe200078e0298 */
[----:B------:R3:W-:Y:S01]  /*4570*/  LDGSTS.E [R236+0x13400], [R150.64], P3 ;  /* 0x1340000096ec7fae */ /* 0x0007e20009921848 */
[----:B--2---:R-:W-:Y:S02]  /*4580*/  CS2R R144, SRZ ;  /* 0x0000000000907805 */ /* 0x004fe4000001ff00 */
[----:B------:R-:W-:Y:S01]  /*4590*/  IMAD.WIDE R154, R23, 0x4, R154 ;  /* 0x00000004179a7825 */ /* 0x000fe200078e029a */
[----:B------:R2:W-:Y:S01]  /*45a0*/  LDGSTS.E [R236+0x13800], [R152.64], P3 ;  /* 0x1380000098ec7fae */ /* 0x0005e20009921848 */
[----:B----4-:R-:W-:-:S02]  /*45b0*/  CS2R R146, SRZ ;  /* 0x0000000000927805 */ /* 0x010fc4000001ff00 */
[----:B------:R-:W-:Y:S01]  /*45c0*/  IMAD.WIDE R156, R15, 0x4, R156 ;  /* 0x000000040f9c7825 */ /* 0x000fe200078e029c */
[----:B------:R4:W-:Y:S01]  /*45d0*/  LDGSTS.E [R236+0x13c00], [R154.64], P3 ;  /* 0x13c000009aec7fae */ /* 0x0009e20009921848 */
[----:B-1----:R-:W-:Y:S02]  /*45e0*/  CS2R R148, SRZ ;  /* 0x0000000000947805 */ /* 0x002fe4000001ff00 */
[----:B------:R-:W-:Y:S01]  /*45f0*/  IMAD.WIDE R158, R17, 0x4, R158 ;  /* 0x00000004119e7825 */ /* 0x000fe200078e029e */
[----:B------:R1:W-:Y:S01]  /*4600*/  LDGSTS.E [R178+0x12200], [R156.64], P3 ;  /* 0x122000009cb27fae */ /* 0x0003e20009921848 */
[----:B---3--:R-:W-:Y:S02]  /*4610*/  CS2R R150, SRZ ;  /* 0x0000000000967805 */ /* 0x008fe4000001ff00 */
[----:B------:R-:W-:Y:S01]  /*4620*/  IMAD.WIDE R160, R19, 0x4, R160 ;  /* 0x0000000413a07825 */ /* 0x000fe200078e02a0 */
[----:B------:R3:W-:Y:S01]  /*4630*/  LDGSTS.E [R178+0x12600], [R158.64], P3 ;  /* 0x126000009eb27fae */ /* 0x0007e20009921848 */
[----:B--2---:R-:W-:-:S02]  /*4640*/  CS2R R152, SRZ ;  /* 0x0000000000987805 */ /* 0x004fc4000001ff00 */
[----:B------:R-:W-:Y:S01]  /*4650*/  IMAD.WIDE R162, R21, 0x4, R162 ;  /* 0x0000000415a27825 */ /* 0x000fe200078e02a2 */
[----:B------:R2:W-:Y:S01]  /*4660*/  LDGSTS.E [R178+0x12a00], [R160.64], P3 ;  /* 0x12a00000a0b27fae */ /* 0x0005e20009921848 */
[----:B------:R-:W-:Y:S01]  /*4670*/  CS2R R20, SRZ ;  /* 0x0000000000147805 */ /* 0x000fe2000001ff00 */
[----:B----4-:R-:W-:Y:S01]  /*4680*/  CS2R R154, SRZ ;  /* 0x00000000009a7805 */ /* 0x010fe2000001ff00 */
[----:B------:R-:W-:Y:S01]  /*4690*/  IMAD.WIDE R164, R23, 0x4, R164 ;  /* 0x0000000417a47825 */ /* 0x000fe200078e02a4 */
[----:B------:R4:W-:Y:S01]  /*46a0*/  LDGSTS.E [R178+0x12e00], [R162.64], P3 ;  /* 0x12e00000a2b27fae */ /* 0x0009e20009921848 */
[----:B------:R-:W-:Y:S01]  /*46b0*/  CS2R R22, SRZ ;  /* 0x0000000000167805 */ /* 0x000fe2000001ff00 */
[----:B-1----:R-:W-:Y:S01]  /*46c0*/  CS2R R156, SRZ ;  /* 0x00000000009c7805 */ /* 0x002fe2000001ff00 */
[----:B------:R-:W-:Y:S01]  /*46d0*/  IMAD.WIDE R166, R15, 0x4, R166 ;  /* 0x000000040fa67825 */ /* 0x000fe200078e02a6 */
[----:B------:R1:W-:Y:S01]  /*46e0*/  LDGSTS.E [R178+0x13200], [R164.64], P3 ;  /* 0x13200000a4b27fae */ /* 0x0003e20009921848 */
[----:B---3--:R-:W-:-:S02]  /*46f0*/  CS2R R158, SRZ ;  /* 0x00000000009e7805 */ /* 0x008fc4000001ff00 */
[----:B------:R-:W-:Y:S01]  /*4700*/  IMAD.WIDE R168, R17, 0x4, R168 ;  /* 0x0000000411a87825 */ /* 0x000fe200078e02a8 */
[----:B------:R3:W-:Y:S01]  /*4710*/  LDGSTS.E [R178+0x13600], [R166.64], P3 ;  /* 0x13600000a6b27fae */ /* 0x0007e20009921848 */
[----:B------:R-:W-:Y:S01]  /*4720*/  CS2R R16, SRZ ;  /* 0x0000000000107805 */ /* 0x000fe2000001ff00 */
[----:B--2---:R-:W-:Y:S01]  /*4730*/  CS2R R160, SRZ ;  /* 0x0000000000a07805 */ /* 0x004fe2000001ff00 */
[----:B------:R-:W-:Y:S01]  /*4740*/  IMAD.WIDE R170, R19, 0x4, R170 ;  /* 0x0000000413aa7825 */ /* 0x000fe200078e02aa */
[----:B------:R2:W-:Y:S01]  /*4750*/  LDGSTS.E [R178+0x13a00], [R168.64], P3 ;  /* 0x13a00000a8b27fae */ /* 0x0005e20009921848 */
[----:B------:R-:W-:Y:S01]  /*4760*/  CS2R R18, SRZ ;  /* 0x0000000000127805 */ /* 0x000fe2000001ff00 */
[----:B----4-:R-:W-:Y:S02]  /*4770*/  CS2R R162, SRZ ;  /* 0x0000000000a27805 */ /* 0x010fe4000001ff00 */
[----:B------:R4:W-:Y:S01]  /*4780*/  LDGSTS.E [R178+0x13e00], [R170.64], P3 ;  /* 0x13e00000aab27fae */ /* 0x0009e20009921848 */
[----:B-1----:R-:W-:-:S03]  /*4790*/  CS2R R164, SRZ ;  /* 0x0000000000a47805 */ /* 0x002fc6000001ff00 */
[----:B------:R-:W0:Y:S01]  /*47a0*/  LDGDEPBAR ;  /* 0x00000000000079af */ /* 0x000e220000000000 */
[----:B---3--:R-:W-:Y:S01]  /*47b0*/  CS2R R166, SRZ ;  /* 0x0000000000a67805 */ /* 0x008fe2000001ff00 */
[----:B--2---:R-:W-:Y:S01]  /*47c0*/  CS2R R168, SRZ ;  /* 0x0000000000a87805 */ /* 0x004fe2000001ff00 */
[----:B----4-:R-:W-:Y:S01]  /*47d0*/  CS2R R170, SRZ ;  /* 0x0000000000aa7805 */ /* 0x010fe2000001ff00 */
[----:B------:R-:W-:Y:S01]  /*47e0*/  CS2R R178, SRZ ;  /* 0x0000000000b27805 */ /* 0x000fe2000001ff00 */
[----:B------:R-:W-:Y:S05]  /*47f0*/  @!P0 BRA `(.L_x_0) ;  /* 0x000050d000008947 */ /* 0x000fea0003800000 */
[----:B------:R-:W-:Y:S01]  /*4800*/  SHF.R.S32.HI R15, RZ, 0x1f, R234 ;  /* 0x0000001fff0f7819 */ /* 0x000fe200000114ea */
[----:B------:R-:W-:Y:S01]  /*4810*/  USHF.R.S32.HI UR6, URZ, 0x1f, UR4 ;  /* 0x0000001f3f067899 */ /* 0x000fe20008011404 */
[----:B------:R-:W-:Y:S01]  /*4820*/  IMAD.SHL.U32 R57, R2, 0x4, RZ ;  /* 0x0000000402397824 */ /* 0x000fe200078e00ff */
[----:B------:R-:W-:Y:S01]  /*4830*/  USHF.L.U32 UR5, UR4, 0x3, URZ ;  /* 0x0000000304057899 */ /* 0x000fe2000800063f */
[----:B------:R-:W-:Y:S01]  /*4840*/  SHF.L.U64.HI R234, R234, 0x2, R15 ;  /* 0x00000002eaea7819 */ /* 0x000fe2000001020f */
[----:B------:R-:W-:Y:S01]  /*4850*/  USHF.L.U64.HI UR10, UR4, 0x3, UR6 ;  /* 0x00000003040a7899 */ /* 0x000fe20008010206 */
[----:B------:R-:W-:Y:S01]  /*4860*/  SHF.R.S32.HI R15, RZ, 0x1f, R238 ;  /* 0x0000001fff0f7819 */ /* 0x000fe200000114ee */
[----:B------:R-:W-:Y:S01]  /*4870*/  IMAD.SHL.U32 R56, R5, 0x4, RZ ;  /* 0x0000000405387824 */ /* 0x000fe200078e00ff */
[----:B------:R-:W-:Y:S01]  /*4880*/  SHF.R.S32.HI R0, RZ, 0x1f, R235 ;  /* 0x0000001fff007819 */ /* 0x000fe200000114eb */
[----:B------:R-:W-:Y:S01]  /*4890*/  IMAD.SHL.U32 R55, R9, 0x4, RZ ;  /* 0x0000000409377824 */ /* 0x000fe200078e00ff */
[----:B------:R-:W-:Y:S01]  /*48a0*/  LEA.HI R238, R15, R238, RZ, 0x5 ;  /* 0x000000ee0fee7211 */ /* 0x000fe200078f28ff */
[----:B------:R-:W-:Y:S01]  /*48b0*/  IMAD.SHL.U32 R52, R12, 0x4, RZ ;  /* 0x000000040c347824 */ /* 0x000fe200078e00ff */
[----:B------:R-:W-:Y:S01]  /*48c0*/  SHF.R.S32.HI R15, RZ, 0x1f, R206 ;  /* 0x0000001fff0f7819 */ /* 0x000fe200000114ce */
[----:B------:R-:W-:Y:S01]  /*48d0*/  IMAD.SHL.U32 R49, R3, 0x4, RZ ;  /* 0x0000000403317824 */ /* 0x000fe200078e00ff */
[----:B------:R-:W-:Y:S01]  /*48e0*/  LEA R207, P3, R206, UR5, 0x2 ;  /* 0x00000005cecf7c11 */ /* 0x000fe2000f8610ff */
[----:B------:R-:W-:Y:S01]  /*48f0*/  IMAD.SHL.U32 R47, R8, 0x4, RZ ;  /* 0x00000004082f7824 */ /* 0x000fe200078e00ff */
[----:B------:R-:W-:Y:S01]  /*4900*/  SHF.R.S32.HI R53, RZ, 0x1f, R2 ;  /* 0x0000001fff357819 */ /* 0x000fe20000011402 */
[----:B------:R-:W-:Y:S01]  /*4910*/  IMAD.SHL.U32 R45, R10, 0x4, RZ ;  /* 0x000000040a2d7824 */ /* 0x000fe200078e00ff */
[----:B------:R-:W-:Y:S01]  /*4920*/  LEA.HI.X R206, R206, UR10, R15, 0x2, P3 ;  /* 0x0000000acece7c11 */ /* 0x000fe200098f140f */
[----:B------:R-:W-:Y:S01]  /*4930*/  IMAD.SHL.U32 R43, R11, 0x4, RZ ;  /* 0x000000040b2b7824 */ /* 0x000fe200078e00ff */
[----:B------:R-:W-:Y:S01]  /*4940*/  SHF.R.S32.HI R15, RZ, 0x1f, R214 ;  /* 0x0000001fff0f7819 */ /* 0x000fe200000114d6 */
[----:B------:R-:W-:Y:S01]  /*4950*/  IMAD.SHL.U32 R41, R4, 0x4, RZ ;  /* 0x0000000404297824 */ /* 0x000fe200078e00ff */
[C---:B------:R-:W-:Y:S01]  /*4960*/  LEA R215, P3, R214.reuse, UR5, 0x2 ;  /* 0x00000005d6d77c11 */ /* 0x040fe2000f8610ff */
[----:B------:R-:W-:Y:S01]  /*4970*/  IMAD.SHL.U32 R35, R13, 0x4, RZ ;  /* 0x000000040d237824 */ /* 0x000fe200078e00ff */
[-C--:B------:R-:W-:Y:S01]  /*4980*/  IADD3 R62, P6, R57, R232.reuse, RZ ;  /* 0x000000e8393e7210 */ /* 0x080fe20007fde0ff */
[----:B------:R-:W-:Y:S01]  /*4990*/  IMAD.SHL.U32 R27, R195, 0x4, RZ ;  /* 0x00000004c31b7824 */ /* 0x000fe200078e00ff */
[----:B------:R-:W-:Y:S01]  /*49a0*/  LEA.HI.X R214, R214, UR10, R15, 0x2, P3 ;  /* 0x0000000ad6d67c11 */ /* 0x000fe200098f140f */
[----:B------:R-:W-:Y:S01]  /*49b0*/  IMAD.U32 R237, RZ, RZ, UR7 ;  /* 0x00000007ffed7e24 */ /* 0x000fe2000f8e00ff */
[----:B------:R-:W-:Y:S01]  /*49c0*/  SHF.R.S32.HI R15, RZ, 0x1f, R222 ;  /* 0x0000001fff0f7819 */ /* 0x000fe200000114de */
[----:B------:R1:W-:Y:S01]  /*49d0*/  STL [R1+0x1c8], R62 ;  /* 0x0001c83e01007387 */ /* 0x0003e20000100800 */
[----:B------:R-:W-:Y:S01]  /*49e0*/  LEA R223, P3, R222, UR5, 0x2 ;  /* 0x00000005dedf7c11 */ /* 0x000fe2000f8610ff */
[----:B------:R-:W-:Y:S01]  /*49f0*/  IMAD.SHL.U32 R51, R247, 0x4, RZ ;  /* 0x00000004f7337824 */ /* 0x000fe200078e00ff */
[----:B------:R-:W-:Y:S01]  /*4a00*/  IADD3 R63, P5, R233, R57, RZ ;  /* 0x00000039e93f7210 */ /* 0x000fe20007fbe0ff */
[----:B------:R-:W-:Y:S01]  /*4a10*/  IMAD.SHL.U32 R54, R248, 0x4, RZ ;  /* 0x00000004f8367824 */ /* 0x000fe200078e00ff */
[----:B------:R-:W-:Y:S01]  /*4a20*/  LEA.HI.X R222, R222, UR10, R15, 0x2, P3 ;  /* 0x0000000adede7c11 */ /* 0x000fe200098f140f */
[----:B------:R-:W-:Y:S01]  /*4a30*/  IMAD.MOV.U32 R59, RZ, RZ, c[0x0][0x188] ;  /* 0x00006200ff3b7624 */ /* 0x000fe200078e00ff */
[----:B------:R-:W-:Y:S01]  /*4a40*/  SHF.R.S32.HI R15, RZ, 0x1f, R230 ;  /* 0x0000001fff0f7819 */ /* 0x000fe200000114e6 */
[----:B------:R-:W-:Y:S01]  /*4a50*/  STL [R1+0x1c0], R63 ;  /* 0x0001c03f01007387 */ /* 0x000fe20000100800 */
[C---:B------:R-:W-:Y:S01]  /*4a60*/  LEA R231, P3, R230.reuse, UR5, 0x2 ;  /* 0x00000005e6e77c11 */ /* 0x040fe2000f8610ff */
[----:B------:R-:W-:Y:S01]  /*4a70*/  IMAD R59, R59, 0x3, RZ ;  /* 0x000000033b3b7824 */ /* 0x000fe200078e02ff */
[----:B------:R-:W-:Y:S01]  /*4a80*/  SHF.L.U64.HI R235, R235, 0x2, R0 ;  /* 0x00000002ebeb7819 */ /* 0x000fe20000010200 */
[----:B------:R-:W-:Y:S01]  /*4a90*/  IMAD.SHL.U32 R58, R245, 0x4, RZ ;  /* 0x00000004f53a7824 */ /* 0x000fe200078e00ff */
[----:B------:R-:W-:Y:S01]  /*4aa0*/  LEA.HI.X R230, R230, UR10, R15, 0x2, P3 ;  /* 0x0000000ae6e67c11 */ /* 0x000fe200098f140f */
[----:B------:R-:W-:Y:S01]  /*4ab0*/  IMAD.SHL.U32 R239, R201, 0x2, RZ ;  /* 0x00000002c9ef7824 */ /* 0x000fe200078e00ff */
[----:B------:R-:W-:Y:S01]  /*4ac0*/  SHF.L.U64.HI R53, R2, 0x2, R53 ;  /* 0x0000000202357819 */ /* 0x000fe20000010235 */
[----:B------:R-:W-:Y:S01]  /*4ad0*/  IMAD.MOV.U32 R172, RZ, RZ, c[0x0][0x188] ;  /* 0x00006200ffac7624 */ /* 0x000fe200078e00ff */
[-C--:B------:R-:W-:Y:S01]  /*4ae0*/  IADD3 R57, P3, R56, R232.reuse, RZ ;  /* 0x000000e838397210 */ /* 0x080fe20007f7e0ff */
[----:B------:R-:W-:Y:S01]  /*4af0*/  CS2R R22, SRZ ;  /* 0x0000000000167805 */ /* 0x000fe2000001ff00 */
[----:B------:R-:W-:Y:S01]  /*4b00*/  SHF.R.S32.HI R50, RZ, 0x1f, R5 ;  /* 0x0000001fff327819 */ /* 0x000fe20000011405 */
[----:B------:R-:W-:Y:S01]  /*4b10*/  IMAD.SHL.U32 R172, R172, 0x2, RZ ;  /* 0x00000002acac7824 */ /* 0x000fe200078e00ff */
[-C--:B-1----:R-:W-:Y:S01]  /*4b20*/  IADD3 R62, P4, R56, R233.reuse, RZ ;  /* 0x000000e9383e7210 */ /* 0x082fe20007f9e0ff */
[----:B------:R-:W-:Y:S01]  /*4b30*/  IMAD.X R56, R53, 0x1, R235, P6 ;  /* 0x0000000135387824 */ /* 0x000fe200030e06eb */
[----:B------:R1:W-:Y:S01]  /*4b40*/  STL [R1+0x1b8], R57 ;  /* 0x0001b83901007387 */ /* 0x0003e20000100800 */
[----:B------:R-:W-:Y:S01]  /*4b50*/  SHF.L.U64.HI R50, R5, 0x2, R50 ;  /* 0x0000000205327819 */ /* 0x000fe20000010232 */
[----:B------:R-:W-:Y:S01]  /*4b60*/  IMAD.X R53, R234, 0x1, R53, P5 ;  /* 0x00000001ea357824 */ /* 0x000fe200028e0635 */
[----:B------:R-:W-:Y:S01]  /*4b70*/  SHF.R.S32.HI R48, RZ, 0x1f, R9 ;  /* 0x0000001fff307819 */ /* 0x000fe20000011409 */
[----:B------:R-:W-:Y:S01]  /*4b80*/  STL [R1+0x1b0], R62 ;  /* 0x0001b03e01007387 */ /* 0x000fe20000100800 */
[----:B------:R-:W-:Y:S01]  /*4b90*/  SHF.R.S32.HI R5, RZ, 0x1f, R12 ;  /* 0x0000001fff057819 */ /* 0x000fe2000001140c */
[----:B------:R-:W-:Y:S01]  /*4ba0*/  IMAD.SHL.U32 R60, R172, 0x4, RZ ;  /* 0x00000004ac3c7824 */ /* 0x000fe200078e00ff */
[----:B------:R-:W-:Y:S01]  /*4bb0*/  SHF.L.U64.HI R48, R9, 0x2, R48 ;  /* 0x0000000209307819 */ /* 0x000fe20000010230 */
[----:B------:R2:W-:Y:S01]  /*4bc0*/  STL [R1+0x1c4], R56 ;  /* 0x0001c43801007387 */ /* 0x0005e20000100800 */
[----:B------:R-:W-:Y:S01]  /*4bd0*/  SHF.R.S32.HI R44, RZ, 0x1f, R3 ;  /* 0x0000001fff2c7819 */ /* 0x000fe20000011403 */
[----:B------:R-:W-:Y:S01]  /*4be0*/  CS2R R120, SRZ ;  /* 0x0000000000787805 */ /* 0x000fe2000001ff00 */
[-C--:B-1----:R-:W-:Y:S01]  /*4bf0*/  IADD3 R57, P6, R55, R232.reuse, RZ ;  /* 0x000000e837397210 */ /* 0x082fe20007fde0ff */
[----:B------:R-:W-:Y:S01]  /*4c00*/  CS2R R122, SRZ ;  /* 0x00000000007a7805 */ /* 0x000fe2000001ff00 */
[----:B------:R-:W-:Y:S01]  /*4c10*/  SHF.L.U64.HI R46, R12, 0x2, R5 ;  /* 0x000000020c2e7819 */ /* 0x000fe20000010205 */
[----:B------:R-:W-:Y:S01]  /*4c20*/  CS2R R124, SRZ ;  /* 0x00000000007c7805 */ /* 0x000fe2000001ff00 */
[----:B------:R-:W-:Y:S01]  /*4c30*/  SHF.L.U64.HI R44, R3, 0x2, R44 ;  /* 0x00000002032c7819 */ /* 0x000fe2000001022c */
[----:B------:R-:W-:Y:S01]  /*4c40*/  STL [R1+0x1a8], R57 ;  /* 0x0001a83901007387 */ /* 0x000fe20000100800 */
[----:B------:R-:W-:Y:S01]  /*4c50*/  SHF.R.S32.HI R5, RZ, 0x1f, R8 ;  /* 0x0000001fff057819 */ /* 0x000fe20000011408 */
[----:B------:R-:W-:Y:S01]  /*4c60*/  CS2R R126, SRZ ;  /* 0x00000000007e7805 */ /* 0x000fe2000001ff00 */
[-C--:B--2---:R-:W-:Y:S01]  /*4c70*/  IADD3 R56, P5, R55, R233.reuse, RZ ;  /* 0x000000e937387210 */ /* 0x084fe20007fbe0ff */
[C---:B------:R-:W-:Y:S01]  /*4c80*/  IMAD.X R55, R50.reuse, 0x1, R235, P3 ;  /* 0x0000000132377824 */ /* 0x040fe200018e06eb */
[----:B------:R1:W-:Y:S01]  /*4c90*/  STL [R1+0x1bc], R53 ;  /* 0x0001bc3501007387 */ /* 0x0003e20000100800 */
[----:B------:R-:W-:Y:S01]  /*4ca0*/  IMAD.X R50, R50, 0x1, R234, P4 ;  /* 0x0000000132327824 */ /* 0x000fe200020e06ea */
[----:B------:R-:W-:Y:S01]  /*4cb0*/  SHF.L.U64.HI R42, R8, 0x2, R5 ;  /* 0x00000002082a7819 */ /* 0x000fe20000010205 */
[----:B------:R-:W-:Y:S01]  /*4cc0*/  CS2R R128, SRZ ;  /* 0x0000000000807805 */ /* 0x000fe2000001ff00 */
[----:B------:R-:W-:Y:S01]  /*4cd0*/  STL [R1+0x1a0], R56 ;  /* 0x0001a03801007387 */ /* 0x000fe20000100800 */
[----:B------:R-:W-:Y:S01]  /*4ce0*/  SHF.R.S32.HI R3, RZ, 0x1f, R10 ;  /* 0x0000001fff037819 */ /* 0x000fe2000001140a */
[----:B------:R-:W-:Y:S01]  /*4cf0*/  CS2R R130, SRZ ;  /* 0x0000000000827805 */ /* 0x000fe2000001ff00 */
[----:B------:R-:W-:Y:S01]  /*4d00*/  SHF.R.S32.HI R34, RZ, 0x1f, R11 ;  /* 0x0000001fff227819 */ /* 0x000fe2000001140b */
[----:B------:R-:W-:Y:S01]  /*4d10*/  STL [R1+0x1b4], R55 ;  /* 0x0001b43701007387 */ /* 0x000fe20000100800 */
[----:B------:R-:W-:Y:S01]  /*4d20*/  SHF.L.U64.HI R40, R10, 0x2, R3 ;  /* 0x000000020a287819 */ /* 0x000fe20000010203 */
[----:B------:R-:W-:Y:S01]  /*4d30*/  CS2R R136, SRZ ;  /* 0x0000000000887805 */ /* 0x000fe2000001ff00 */
[CC--:B-1----:R-:W-:Y:S01]  /*4d40*/  IADD3 R53, P3, R52.reuse, R232.reuse, RZ ;  /* 0x000000e834357210 */ /* 0x0c2fe20007f7e0ff */
[----:B------:R-:W-:Y:S01]  /*4d50*/  CS2R R138, SRZ ;  /* 0x00000000008a7805 */ /* 0x000fe2000001ff00 */
[-C--:B------:R-:W-:Y:S01]  /*4d60*/  IADD3 R52, P4, R52, R233.reuse, RZ ;  /* 0x000000e934347210 */ /* 0x080fe20007f9e0ff */
[----:B------:R-:W-:Y:S01]  /*4d70*/  CS2R R132, SRZ ;  /* 0x0000000000847805 */ /* 0x000fe2000001ff00 */
[----:B------:R-:W-:Y:S01]  /*4d80*/  SHF.L.U64.HI R34, R11, 0x2, R34 ;  /* 0x000000020b227819 */ /* 0x000fe20000010222 */
[----:B------:R1:W-:Y:S01]  /*4d90*/  STL [R1+0x198], R53 ;  /* 0x0001983501007387 */ /* 0x0003e20000100800 */
[----:B------:R-:W-:Y:S01]  /*4da0*/  SHF.R.S32.HI R33, RZ, 0x1f, R4 ;  /* 0x0000001fff217819 */ /* 0x000fe20000011404 */
[----:B------:R-:W-:Y:S01]  /*4db0*/  CS2R R134, SRZ ;  /* 0x0000000000867805 */ /* 0x000fe2000001ff00 */
[----:B------:R-:W-:Y:S01]  /*4dc0*/  SHF.R.S32.HI R31, RZ, 0x1f, R174 ;  /* 0x0000001fff1f7819 */ /* 0x000fe200000114ae */
[----:B------:R2:W-:Y:S01]  /*4dd0*/  STL [R1+0x1ac], R50 ;  /* 0x0001ac3201007387 */ /* 0x0005e20000100800 */
[----:B------:R-:W-:Y:S01]  /*4de0*/  SHF.L.U64.HI R33, R4, 0x2, R33 ;  /* 0x0000000204217819 */ /* 0x000fe20000010221 */
[----:B------:R-:W-:Y:S01]  /*4df0*/  CS2R R184, SRZ ;  /* 0x0000000000b87805 */ /* 0x000fe2000001ff00 */
[C---:B------:R-:W-:Y:S01]  /*4e00*/  SHF.L.U64.HI R31, R174.reuse, 0x2, R31 ;  /* 0x00000002ae1f7819 */ /* 0x040fe2000001021f */
[----:B------:R3:W-:Y:S01]  /*4e10*/  STL [R1+0x190], R52 ;  /* 0x0001903401007387 */ /* 0x0007e20000100800 */
[----:B------:R-:W-:Y:S01]  /*4e20*/  IMAD.SHL.U32 R174, R174, 0x4, RZ ;  /* 0x00000004aeae7824 */ /* 0x000fe200078e00ff */
[----:B------:R-:W-:Y:S01]  /*4e30*/  SHF.R.S32.HI R32, RZ, 0x1f, R13 ;  /* 0x0000001fff207819 */ /* 0x000fe2000001140d */
[C---:B-1----:R-:W-:Y:S01]  /*4e40*/  IMAD.X R53, R48.reuse, 0x1, R235, P6 ;  /* 0x0000000130357824 */ /* 0x042fe200030e06eb */
[----:B------:R-:W-:Y:S01]  /*4e50*/  SHF.R.S32.HI R30, RZ, 0x1f, R175 ;  /* 0x0000001fff1e7819 */ /* 0x000fe200000114af */
[----:B------:R-:W-:Y:S01]  /*4e60*/  CS2R R186, SRZ ;  /* 0x0000000000ba7805 */ /* 0x000fe2000001ff00 */
[-C--:B--2---:R-:W-:Y:S01]  /*4e70*/  IADD3 R50, P6, R49, R232.reuse, RZ ;  /* 0x000000e831327210 */ /* 0x084fe20007fde0ff */
[----:B------:R-:W-:Y:S01]  /*4e80*/  CS2R R140, SRZ ;  /* 0x00000000008c7805 */ /* 0x000fe2000001ff00 */
[----:B------:R-:W-:Y:S01]  /*4e90*/  STL [R1+0x1a4], R53 ;  /* 0x0001a43501007387 */ /* 0x000fe20000100800 */
[----:B------:R-:W-:Y:S01]  /*4ea0*/  SHF.L.U64.HI R32, R13, 0x2, R32 ;  /* 0x000000020d207819 */ /* 0x000fe20000010220 */
[----:B---3--:R-:W-:Y:S01]  /*4eb0*/  IMAD.X R52, R48, 0x1, R234, P5 ;  /* 0x0000000130347824 */ /* 0x008fe200028e06ea */
[-C--:B------:R-:W-:Y:S01]  /*4ec0*/  IADD3 R48, P5, R49, R233.reuse, RZ ;  /* 0x000000e931307210 */ /* 0x080fe20007fbe0ff */
[----:B------:R1:W-:Y:S01]  /*4ed0*/  STL [R1+0x188], R50 ;  /* 0x0001883201007387 */ /* 0x0003e20000100800 */
[C---:B------:R-:W-:Y:S01]  /*4ee0*/  SHF.L.U64.HI R30, R175.reuse, 0x2, R30 ;  /* 0x00000002af1e7819 */ /* 0x040fe2000001021e */
[----:B------:R-:W-:Y:S01]  /*4ef0*/  IMAD.SHL.U32 R175, R175, 0x4, RZ ;  /* 0x00000004afaf7824 */ /* 0x000fe200078e00ff */
[----:B------:R-:W-:Y:S01]  /*4f00*/  SHF.R.S32.HI R29, RZ, 0x1f, R188 ;  /* 0x0000001fff1d7819 */ /* 0x000fe200000114bc */
[----:B------:R-:W-:Y:S01]  /*4f10*/  STL [R1+0x19c], R52 ;  /* 0x00019c3401007387 */ /* 0x000fe20000100800 */
[----:B------:R-:W-:Y:S01]  /*4f20*/  SHF.R.S32.HI R28, RZ, 0x1f, R189 ;  /* 0x0000001fff1c7819 */ /* 0x000fe200000114bd */
[----:B------:R-:W-:Y:S01]  /*4f30*/  CS2R R142, SRZ ;  /* 0x00000000008e7805 */ /* 0x000fe2000001ff00 */
[C---:B------:R-:W-:Y:S01]  /*4f40*/  SHF.L.U64.HI R29, R188.reuse, 0x2, R29 ;  /* 0x00000002bc1d7819 */ /* 0x040fe2000001021d */
[----:B------:R2:W-:Y:S01]  /*4f50*/  STL [R1+0x180], R48 ;  /* 0x0001803001007387 */ /* 0x0005e20000100800 */
[----:B------:R-:W-:Y:S01]  /*4f60*/  IMAD.SHL.U32 R188, R188, 0x4, RZ ;  /* 0x00000004bcbc7824 */ /* 0x000fe200078e00ff */
[----:B------:R-:W-:Y:S01]  /*4f70*/  SHF.L.U64.HI R28, R189, 0x2, R28 ;  /* 0x00000002bd1c7819 */ /* 0x000fe2000001021c */
[C---:B-1----:R-:W-:Y:S01]  /*4f80*/  IMAD.X R50, R46.reuse, 0x1, R235, P3 ;  /* 0x000000012e327824 */ /* 0x042fe200018e06eb */
[-C--:B------:R-:W-:Y:S01]  /*4f90*/  IADD3 R49, P3, R47, R232.reuse, RZ ;  /* 0x000000e82f317210 */ /* 0x080fe20007f7e0ff */
[----:B------:R-:W-:Y:S01]  /*4fa0*/  IMAD.SHL.U32 R189, R189, 0x4, RZ ;  /* 0x00000004bdbd7824 */ /* 0x000fe200078e00ff */
[----:B------:R-:W-:Y:S01]  /*4fb0*/  SHF.R.S32.HI R3, RZ, 0x1f, R190 ;  /* 0x0000001fff037819 */ /* 0x000fe200000114be */
[----:B------:R-:W-:Y:S01]  /*4fc0*/  CS2R R152, SRZ ;  /* 0x0000000000987805 */ /* 0x000fe2000001ff00 */
[----:B------:R-:W-:Y:S01]  /*4fd0*/  STL [R1+0x194], R50 ;  /* 0x0001943201007387 */ /* 0x000fe20000100800 */
[----:B------:R-:W-:Y:S01]  /*4fe0*/  SHF.R.S32.HI R2, RZ, 0x1f, R191 ;  /* 0x0000001fff027819 */ /* 0x000fe200000114bf */
[----:B--2---:R-:W-:Y:S01]  /*4ff0*/  IMAD.X R48, R46, 0x1, R234, P4 ;  /* 0x000000012e307824 */ /* 0x004fe200020e06ea */
[-C--:B------:R-:W-:Y:S01]  /*5000*/  IADD3 R47, P4, R47, R233.reuse, RZ ;  /* 0x000000e92f2f7210 */ /* 0x080fe20007f9e0ff */
[----:B------:R-:W-:Y:S01]  /*5010*/  IMAD.X R46, R44, 0x1, R235, P6 ;  /* 0x000000012c2e7824 */ /* 0x000fe200030e06eb */
[----:B------:R-:W-:Y:S01]  /*5020*/  STL [R1+0x178], R49 ;  /* 0x0001783101007387 */ /* 0x000fe20000100800 */
[C---:B------:R-:W-:Y:S01]  /*5030*/  SHF.L.U64.HI R26, R190.reuse, 0x2, R3 ;  /* 0x00000002be1a7819 */ /* 0x040fe20000010203 */
[----:B------:R-:W-:Y:S01]  /*5040*/  IMAD.SHL.U32 R190, R190, 0x4, RZ ;  /* 0x00000004bebe7824 */ /* 0x000fe200078e00ff */
[C---:B------:R-:W-:Y:S01]  /*5050*/  SHF.L.U64.HI R25, R191.reuse, 0x2, R2 ;  /* 0x00000002bf197819 */ /* 0x040fe20000010202 */
[----:B------:R1:W-:Y:S01]  /*5060*/  STL [R1+0x18c], R48 ;  /* 0x00018c3001007387 */ /* 0x0003e20000100800 */
[----:B------:R-:W-:Y:S01]  /*5070*/  IMAD.SHL.U32 R191, R191, 0x4, RZ ;  /* 0x00000004bfbf7824 */ /* 0x000fe200078e00ff */
[----:B------:R-:W-:Y:S01]  /*5080*/  SHF.R.S32.HI R15, RZ, 0x1f, R196 ;  /* 0x0000001fff0f7819 */ /* 0x000fe200000114c4 */
[----:B------:R-:W-:Y:S01]  /*5090*/  CS2R R154, SRZ ;  /* 0x00000000009a7805 */ /* 0x000fe2000001ff00 */
[----:B------:R2:W-:Y:S01]  /*50a0*/  STL [R1+0x170], R47 ;  /* 0x0001702f01007387 */ /* 0x0005e20000100800 */
[----:B------:R-:W-:Y:S01]  /*50b0*/  LOP3.LUT R14, R201, 0x1c, RZ, 0xc0, !PT ;  /* 0x0000001cc90e7812 */ /* 0x000fe200078ec0ff */
[----:B------:R-:W-:Y:S01]  /*50c0*/  CS2R R148, SRZ ;  /* 0x0000000000947805 */ /* 0x000fe2000001ff00 */
[----:B------:R-:W-:Y:S01]  /*50d0*/  SHF.R.S32.HI R24, RZ, 0x1f, R195 ;  /* 0x0000001fff187819 */ /* 0x000fe200000114c3 */
[----:B------:R3:W-:Y:S01]  /*50e0*/  STL [R1+0x184], R46 ;  /* 0x0001842e01007387 */ /* 0x0007e20000100800 */
[C---:B------:R-:W-:Y:S01]  /*50f0*/  SHF.L.U64.HI R15, R196.reuse, 0x2, R15 ;  /* 0x00000002c40f7819 */ /* 0x040fe2000001020f */
[----:B------:R-:W-:Y:S01]  /*5100*/  IMAD.SHL.U32 R196, R196, 0x4, RZ ;  /* 0x00000004c4c47824 */ /* 0x000fe200078e00ff */
[-C--:B-1----:R-:W-:Y:S01]  /*5110*/  IADD3 R48, P6, R45, R232.reuse, RZ ;  /* 0x000000e82d307210 */ /* 0x082fe20007fde0ff */
[----:B------:R-:W-:Y:S01]  /*5120*/  IMAD R237, R237, 0x2, R14 ;  /* 0x00000002eded7824 */ /* 0x000fe200078e020e */
[----:B------:R-:W-:Y:S01]  /*5130*/  SHF.R.S32.HI R14, RZ, 0x1f, R197 ;  /* 0x0000001fff0e7819 */ /* 0x000fe200000114c5 */
[----:B--2---:R-:W-:Y:S01]  /*5140*/  IMAD.X R47, R44, 0x1, R234, P5 ;  /* 0x000000012c2f7824 */ /* 0x004fe200028e06ea */
[----:B------:R-:W-:Y:S01]  /*5150*/  SHF.L.U64.HI R24, R195, 0x2, R24 ;  /* 0x00000002c3187819 */ /* 0x000fe20000010218 */
[C---:B------:R-:W-:Y:S01]  /*5160*/  IMAD.X R44, R42.reuse, 0x1, R235, P3 ;  /* 0x000000012a2c7824 */ /* 0x040fe200018e06eb */
[----:B------:R-:W-:Y:S01]  /*5170*/  STL [R1+0x168], R48 ;  /* 0x0001683001007387 */ /* 0x000fe20000100800 */
[-C--:B---3--:R-:W-:Y:S01]  /*5180*/  IADD3 R46, P5, R45, R233.reuse, RZ ;  /* 0x000000e92d2e7210 */ /* 0x088fe20007fbe0ff */
[----:B------:R-:W-:Y:S01]  /*5190*/  IMAD.X R42, R42, 0x1, R234, P4 ;  /* 0x000000012a2a7824 */ /* 0x000fe200020e06ea */
[-C--:B------:R-:W-:Y:S01]  /*51a0*/  IADD3 R45, P3, R43, R232.reuse, RZ ;  /* 0x000000e82b2d7210 */ /* 0x080fe20007f7e0ff */
[----:B------:R-:W-:Y:S01]  /*51b0*/  STL [R1+0x17c], R47 ;  /* 0x00017c2f01007387 */ /* 0x000fe20000100800 */
[C---:B------:R-:W-:Y:S01]  /*51c0*/  SHF.L.U64.HI R14, R197.reuse, 0x2, R14 ;  /* 0x00000002c50e7819 */ /* 0x040fe2000001020e */
[----:B------:R-:W-:Y:S01]  /*51d0*/  IMAD.SHL.U32 R197, R197, 0x4, RZ ;  /* 0x00000004c5c57824 */ /* 0x000fe200078e00ff */
[----:B------:R-:W-:Y:S01]  /*51e0*/  SHF.R.S32.HI R13, RZ, 0x1f, R198 ;  /* 0x0000001fff0d7819 */ /* 0x000fe200000114c6 */
[----:B------:R-:W-:Y:S01]  /*51f0*/  STL [R1+0x160], R46 ;  /* 0x0001602e01007387 */ /* 0x000fe20000100800 */
[----:B------:R-:W-:Y:S01]  /*5200*/  SHF.R.S32.HI R12, RZ, 0x1f, R199 ;  /* 0x0000001fff0c7819 */ /* 0x000fe200000114c7 */
[----:B------:R-:W-:Y:S01]  /*5210*/  IMAD.MOV.U32 R195, RZ, RZ, RZ ;  /* 0x000000ffffc37224 */ /* 0x000fe200078e00ff */
[C---:B------:R-:W-:Y:S01]  /*5220*/  SHF.L.U64.HI R13, R198.reuse, 0x2, R13 ;  /* 0x00000002c60d7819 */ /* 0x040fe2000001020d */
[----:B------:R1:W-:Y:S01]  /*5230*/  STL [R1+0x174], R44 ;  /* 0x0001742c01007387 */ /* 0x0003e20000100800 */
[----:B------:R-:W-:Y:S01]  /*5240*/  IMAD.SHL.U32 R198, R198, 0x4, RZ ;  /* 0x00000004c6c67824 */ /* 0x000fe200078e00ff */
[C---:B------:R-:W-:Y:S01]  /*5250*/  SHF.L.U64.HI R12, R199.reuse, 0x2, R12 ;  /* 0x00000002c70c7819 */ /* 0x040fe2000001020c */
[----:B------:R-:W-:Y:S01]  /*5260*/  IMAD.SHL.U32 R199, R199, 0x4, RZ ;  /* 0x00000004c7c77824 */ /* 0x000fe200078e00ff */
[----:B------:R-:W-:Y:S01]  /*5270*/  STL [R1+0x158], R45 ;  /* 0x0001582d01007387 */ /* 0x000fe20000100800 */
[----:B------:R-:W-:Y:S01]  /*5280*/  SHF.R.S32.HI R11, RZ, 0x1f, R246 ;  /* 0x0000001fff0b7819 */ /* 0x000fe200000114f6 */
[----:B------:R-:W-:Y:S01]  /*5290*/  CS2R R150, SRZ ;  /* 0x0000000000967805 */ /* 0x000fe2000001ff00 */
[----:B------:R-:W-:Y:S01]  /*52a0*/  SHF.R.S32.HI R10, RZ, 0x1f, R247 ;  /* 0x0000001fff0a7819 */ /* 0x000fe200000114f7 */
[----:B------:R2:W-:Y:S01]  /*52b0*/  STL [R1+0x16c], R42 ;  /* 0x00016c2a01007387 */ /* 0x0005e20000100800 */
[C---:B------:R-:W-:Y:S01]  /*52c0*/  SHF.L.U64.HI R11, R246.reuse, 0x2, R11 ;  /* 0x00000002f60b7819 */ /* 0x040fe2000001020b */
[----:B------:R-:W-:Y:S01]  /*52d0*/  IMAD.SHL.U32 R246, R246, 0x4, RZ ;  /* 0x00000004f6f67824 */ /* 0x000fe200078e00ff */
[-C--:B-1----:R-:W-:Y:S01]  /*52e0*/  IADD3 R44, P4, R43, R233.reuse, RZ ;  /* 0x000000e92b2c7210 */ /* 0x082fe20007f9e0ff */
[C---:B------:R-:W-:Y:S01]  /*52f0*/  IMAD.X R43, R40.reuse, 0x1, R235, P6 ;  /* 0x00000001282b7824 */ /* 0x040fe200030e06eb */
[----:B------:R-:W-:Y:S01]  /*5300*/  SHF.R.S32.HI R8, RZ, 0x1f, R249 ;  /* 0x0000001fff087819 */ /* 0x000fe200000114f9 */
[----:B------:R-:W-:Y:S01]  /*5310*/  IMAD.X R40, R40, 0x1, R234, P5 ;  /* 0x0000000128287824 */ /* 0x000fe200028e06ea */
[----:B------:R-:W-:Y:S01]  /*5320*/  SHF.L.U64.HI R10, R247, 0x2, R10 ;  /* 0x00000002f70a7819 */ /* 0x000fe2000001020a */
[----:B------:R-:W-:Y:S01]  /*5330*/  STL [R1+0x150], R44 ;  /* 0x0001502c01007387 */ /* 0x000fe20000100800 */
[----:B------:R-:W-:Y:S01]  /*5340*/  SHF.R.S32.HI R9, RZ, 0x1f, R248 ;  /* 0x0000001fff097819 */ /* 0x000fe200000114f8 */
[----:B------:R-:W-:Y:S01]  /*5350*/  CS2R R144, SRZ ;  /* 0x0000000000907805 */ /* 0x000fe2000001ff00 */
[CC--:B--2---:R-:W-:Y:S01]  /*5360*/  IADD3 R42, P6, R41.reuse, R232.reuse, RZ ;  /* 0x000000e8292a7210 */ /* 0x0c4fe20007fde0ff */
[----:B------:R-:W-:Y:S01]  /*5370*/  STL [R1+0x164], R43 ;  /* 0x0001642b01007387 */ /* 0x000fe20000100800 */
[-C--:B------:R-:W-:Y:S01]  /*5380*/  IADD3 R41, P5, R41, R233.reuse, RZ ;  /* 0x000000e929297210 */ /* 0x080fe20007fbe0ff */
[----:B------:R-:W-:Y:S01]  /*5390*/  CS2R R146, SRZ ;  /* 0x0000000000927805 */ /* 0x000fe2000001ff00 */
[C---:B------:R-:W-:Y:S01]  /*53a0*/  SHF.L.U64.HI R8, R249.reuse, 0x2, R8 ;  /* 0x00000002f9087819 */ /* 0x040fe20000010208 */
[----:B------:R1:W-:Y:S01]  /*53b0*/  STL [R1+0x148], R42 ;  /* 0x0001482a01007387 */ /* 0x0003e20000100800 */
[----:B------:R-:W-:Y:S01]  /*53c0*/  IMAD.SHL.U32 R249, R249, 0x4, RZ ;  /* 0x00000004f9f97824 */ /* 0x000fe200078e00ff */
[----:B------:R-:W-:Y:S01]  /*53d0*/  SHF.R.S32.HI R5, RZ, 0x1f, R250 ;  /* 0x0000001fff057819 */ /* 0x000fe200000114fa */
[----:B------:R-:W-:Y:S01]  /*53e0*/  CS2R R156, SRZ ;  /* 0x00000000009c7805 */ /* 0x000fe2000001ff00 */
        /* <DEDUP_REMOVED lines=8> */
[----:B------:R-:W-:Y:S01]  /*5470*/  LOP3.LUT R0, R201, 0x3, RZ, 0xc0, !PT ;  /* 0x00000003c9007812 */ /* 0x000fe200078ec0ff */
[----:B------:R-:W-:Y:S01]  /*5480*/  CS2R R160, SRZ ;  /* 0x0000000000a07805 */ /* 0x000fe2000001ff00 */
[-C--:B--2---:R-:W-:Y:S01]  /*5490*/  IADD3 R40, P3, R35, R232.reuse, RZ ;  /* 0x000000e823287210 */ /* 0x084fe20007f7e0ff */
[----:B------:R-:W-:Y:S01]  /*54a0*/  CS2R R162, SRZ ;  /* 0x0000000000a27805 */ /* 0x000fe2000001ff00 */
[----:B------:R-:W-:Y:S01]  /*54b0*/  STL [R1+0x154], R42 ;  /* 0x0001542a01007387 */ /* 0x000fe20000100800 */
[----:B------:R-:W-:Y:S01]  /*54c0*/  SHF.L.U64.HI R4, R251, 0x2, R4 ;  /* 0x00000002fb047819 */ /* 0x000fe20000010204 */
[----:B---3--:R-:W-:Y:S01]  /*54d0*/  IMAD.X R41, R34, 0x1, R234, P4 ;  /* 0x0000000122297824 */ /* 0x008fe200020e06ea */
[----:B------:R-:W-:Y:S01]  /*54e0*/  IADD3 R34, P4, R35, R233, RZ ;  /* 0x000000e923227210 */ /* 0x000fe20007f9e0ff */
[----:B------:R1:W-:Y:S01]  /*54f0*/  STL [R1+0x138], R40 ;  /* 0x0001382801007387 */ /* 0x0003e20000100800 */
[----:B------:R-:W-:Y:S01]  /*5500*/  IMAD.SHL.U32 R251, R251, 0x4, RZ ;  /* 0x00000004fbfb7824 */ /* 0x000fe200078e00ff */
[----:B------:R-:W-:Y:S01]  /*5510*/  SHF.R.S32.HI R17, RZ, 0x1f, R244 ;  /* 0x0000001fff117819 */ /* 0x000fe200000114f4 */
[----:B------:R-:W-:Y:S01]  /*5520*/  IMAD R0, R0, 0x420, RZ ;  /* 0x0000042000007824 */ /* 0x000fe200078e02ff */
[----:B------:R-:W-:Y:S01]  /*5530*/  STL [R1+0x14c], R41 ;  /* 0x00014c2901007387 */ /* 0x000fe20000100800 */
[----:B------:R-:W-:Y:S01]  /*5540*/  LEA R205, P2, R204, UR5, 0x2 ;  /* 0x00000005cccd7c11 */ /* 0x000fe2000f8410ff */
[----:B------:R-:W-:Y:S01]  /*5550*/  CS2R R164, SRZ ;  /* 0x0000000000a47805 */ /* 0x000fe2000001ff00 */
[----:B------:R-:W-:Y:S01]  /*5560*/  SHF.L.U64.HI R244, R244, 0x2, R17 ;  /* 0x00000002f4f47819 */ /* 0x000fe20000010211 */
[----:B------:R2:W-:Y:S01]  /*5570*/  STL [R1+0x130], R34 ;  /* 0x0001302201007387 */ /* 0x0005e20000100800 */
[----:B------:R-:W-:Y:S01]  /*5580*/  SHF.R.S32.HI R17, RZ, 0x1f, R204 ;  /* 0x0000001fff117819 */ /* 0x000fe200000114cc */
[----:B-1----:R-:W-:Y:S01]  /*5590*/  IMAD.X R40, R33, 0x1, R235, P6 ;  /* 0x0000000121287824 */ /* 0x002fe200030e06eb */
[-C--:B------:R-:W-:Y:S01]  /*55a0*/  IADD3 R35, P6, R174, R232.reuse, RZ ;  /* 0x000000e8ae237210 */ /* 0x080fe20007fde0ff */
[----:B------:R-:W-:Y:S01]  /*55b0*/  CS2R R166, SRZ ;  /* 0x0000000000a67805 */ /* 0x000fe2000001ff00 */
[----:B------:R-:W-:Y:S01]  /*55c0*/  LOP3.LUT R237, R0, R237, RZ, 0x3c, !PT ;  /* 0x000000ed00ed7212 */ /* 0x000fe200078e3cff */
[----:B------:R-:W-:Y:S01]  /*55d0*/  IMAD.MOV.U32 R0, RZ, RZ, R252 ;  /* 0x000000ffff007224 */ /* 0x000fe200078e00fc */
[----:B------:R-:W-:Y:S01]  /*55e0*/  STL [R1+0x144], R40 ;  /* 0x0001442801007387 */ /* 0x000fe20000100800 */
[----:B------:R-:W-:Y:S01]  /*55f0*/  LOP3.LUT R16, R201, 0x7, RZ, 0xc0, !PT ;  /* 0x00000007c9107812 */ /* 0x000fe200078ec0ff */
[----:B------:R-:W-:Y:S01]  /*5600*/  CS2R R168, SRZ ;  /* 0x0000000000a87805 */ /* 0x000fe2000001ff00 */
[----:B--2---:R-:W-:Y:S01]  /*5610*/  IMAD.X R34, R33, 0x1, R234, P5 ;  /* 0x0000000121227824 */ /* 0x004fe200028e06ea */
[-C--:B------:R-:W-:Y:S01]  /*5620*/  IADD3 R33, P5, R174, R233.reuse, RZ ;  /* 0x000000e9ae217210 */ /* 0x080fe20007fbe0ff */
[----:B------:R1:W-:Y:S01]  /*5630*/  STL [R1+0x128], R35 ;  /* 0x0001282301007387 */ /* 0x0003e20000100800 */
[----:B------:R-:W-:Y:S01]  /*5640*/  SHF.R.S32.HI R19, RZ, 0x1f, R202 ;  /* 0x0000001fff137819 */ /* 0x000fe200000114ca */
[----:B------:R-:W-:Y:S01]  /*5650*/  IMAD R16, R16, 0x90, RZ ;  /* 0x0000009010107824 */ /* 0x000fe200078e02ff */
[----:B------:R-:W-:Y:S01]  /*5660*/  LEA R203, P1, R202, UR5, 0x2 ;  /* 0x00000005cacb7c11 */ /* 0x000fe2000f8210ff */
[----:B------:R2:W-:Y:S01]  /*5670*/  STL [R1+0x13c], R34 ;  /* 0x00013c2201007387 */ /* 0x0005e20000100800 */
[----:B------:R-:W-:Y:S01]  /*5680*/  SHF.R.S32.HI R252, RZ, 0x1f, R59 ;  /* 0x0000001ffffc7819 */ /* 0x000fe2000001143b */
[----:B------:R-:W-:Y:S01]  /*5690*/  CS2R R170, SRZ ;  /* 0x0000000000aa7805 */ /* 0x000fe2000001ff00 */
[----:B------:R-:W-:Y:S01]  /*56a0*/  SHF.R.S32.HI R21, RZ, 0x1f, R200 ;  /* 0x0000001fff157819 */ /* 0x000fe200000114c8 */
[----:B------:R3:W-:Y:S01]  /*56b0*/  STL [R1+0x120], R33 ;  /* 0x0001202101007387 */ /* 0x0007e20000100800 */
[----:B------:R-:W-:Y:S01]  /*56c0*/  LEA R201, P0, R200, UR5, 0x2 ;  /* 0x00000005c8c97c11 */ /* 0x000fe2000f8010ff */
[----:B-1----:R-:W-:Y:S01]  /*56d0*/  IMAD.X R35, R32, 0x1, R235, P3 ;  /* 0x0000000120237824 */ /* 0x002fe200018e06eb */
[----:B------:R-:W-:Y:S01]  /*56e0*/  LEA.HI.X R204, R204, UR10, R17, 0x2, P2 ;  /* 0x0000000acccc7c11 */ /* 0x000fe200090f1411 */
[----:B------:R-:W-:Y:S01]  /*56f0*/  CS2R R116, SRZ ;  /* 0x0000000000747805 */ /* 0x000fe2000001ff00 */
[----:B------:R-:W-:Y:S01]  /*5700*/  SHF.R.S32.HI R17, RZ, 0x1f, R212 ;  /* 0x0000001fff117819 */ /* 0x000fe200000114d4 */
[----:B------:R-:W-:Y:S01]  /*5710*/  CS2R R118, SRZ ;  /* 0x0000000000767805 */ /* 0x000fe2000001ff00 */
[CC--:B--2---:R-:W-:Y:S01]  /*5720*/  IADD3 R34, P3, R175.reuse, R232.reuse, RZ ;  /* 0x000000e8af227210 */ /* 0x0c4fe20007f7e0ff */
[----:B------:R-:W-:Y:S01]  /*5730*/  STL [R1+0x134], R35 ;  /* 0x0001342301007387 */ /* 0x000fe20000100800 */
[----:B------:R-:W-:Y:S01]  /*5740*/  LEA R213, P2, R212, UR5, 0x2 ;  /* 0x00000005d4d57c11 */ /* 0x000fe2000f8410ff */
[----:B---3--:R-:W-:Y:S01]  /*5750*/  IMAD.X R33, R32, 0x1, R234, P4 ;  /* 0x0000000120217824 */ /* 0x008fe200020e06ea */
[-C--:B------:R-:W-:Y:S01]  /*5760*/  IADD3 R32, P4, R175, R233.reuse, RZ ;  /* 0x000000e9af207210 */ /* 0x080fe20007f9e0ff */
[----:B------:R1:W-:Y:S01]  /*5770*/  STL [R1+0x118], R34 ;  /* 0x0001182201007387 */ /* 0x0003e20000100800 */
[----:B------:R-:W-:Y:S01]  /*5780*/  LEA.HI.X R202, R202, UR10, R19, 0x2, P1 ;  /* 0x0000000acaca7c11 */ /* 0x000fe200088f1413 */
[----:B------:R-:W-:Y:S01]  /*5790*/  CS2R R112, SRZ ;  /* 0x0000000000707805 */ /* 0x000fe2000001ff00 */
[C---:B------:R-:W-:Y:S01]  /*57a0*/  SHF.L.U64.HI R252, R59.reuse, 0x2, R252 ;  /* 0x000000023bfc7819 */ /* 0x040fe200000102fc */
[----:B------:R2:W-:Y:S01]  /*57b0*/  STL [R1+0x12c], R33 ;  /* 0x00012c2101007387 */ /* 0x0005e20000100800 */
[----:B------:R-:W-:Y:S01]  /*57c0*/  SHF.R.S32.HI R2, RZ, 0x1f, R245 ;  /* 0x0000001fff027819 */ /* 0x000fe200000114f5 */
[----:B------:R-:W-:Y:S01]  /*57d0*/  IMAD.SHL.U32 R59, R59, 0x4, RZ ;  /* 0x000000043b3b7824 */ /* 0x000fe200078e00ff */
[----:B------:R-:W-:Y:S01]  /*57e0*/  LEA.HI.X R200, R200, UR10, R21, 0x2, P0 ;  /* 0x0000000ac8c87c11 */ /* 0x000fe200080f1415 */
[----:B------:R3:W-:Y:S01]  /*57f0*/  STL [R1+0x110], R32 ;  /* 0x0001102001007387 */ /* 0x0007e20000100800 */
[----:B------:R-:W-:Y:S01]  /*5800*/  SHF.R.S32.HI R19, RZ, 0x1f, R210 ;  /* 0x0000001fff137819 */ /* 0x000fe200000114d2 */
[C---:B-1----:R-:W-:Y:S01]  /*5810*/  IMAD.X R34, R31.reuse, 0x1, R235, P6 ;  /* 0x000000011f227824 */ /* 0x042fe200030e06eb */
[----:B------:R-:W-:Y:S01]  /*5820*/  LEA R211, P1, R210, UR5, 0x2 ;  /* 0x00000005d2d37c11 */ /* 0x000fe2000f8210ff */
[----:B------:R-:W-:Y:S01]  /*5830*/  CS2R R114, SRZ ;  /* 0x0000000000727805 */ /* 0x000fe2000001ff00 */
[----:B------:R-:W-:Y:S01]  /*5840*/  SHF.R.S32.HI R21, RZ, 0x1f, R208 ;  /* 0x0000001fff157819 */ /* 0x000fe200000114d0 */
[----:B------:R-:W-:Y:S01]  /*5850*/  CS2R R108, SRZ ;  /* 0x00000000006c7805 */ /* 0x000fe2000001ff00 */
[-C--:B--2---:R-:W-:Y:S01]  /*5860*/  IADD3 R33, P6, R188, R232.reuse, RZ ;  /* 0x000000e8bc217210 */ /* 0x084fe20007fde0ff */
[----:B------:R-:W-:Y:S01]  /*5870*/  STL [R1+0x124], R34 ;  /* 0x0001242201007387 */ /* 0x000fe20000100800 */
[----:B------:R-:W-:Y:S01]  /*5880*/  LEA R209, P0, R208, UR5, 0x2 ;  /* 0x00000005d0d17c11 */ /* 0x000fe2000f8010ff */
[----:B---3--:R-:W-:Y:S01]  /*5890*/  IMAD.X R32, R31, 0x1, R234, P5 ;  /* 0x000000011f207824 */ /* 0x008fe200028e06ea */
[-C--:B------:R-:W-:Y:S01]  /*58a0*/  IADD3 R31, P5, R188, R233.reuse, RZ ;  /* 0x000000e9bc1f7210 */ /* 0x080fe20007fbe0ff */
[----:B------:R1:W-:Y:S01]  /*58b0*/  STL [R1+0x108], R33 ;  /* 0x0001082101007387 */ /* 0x0003e20000100800 */
[----:B------:R-:W-:Y:S01]  /*58c0*/  LEA.HI.X R212, R212, UR10, R17, 0x2, P2 ;  /* 0x0000000ad4d47c11 */ /* 0x000fe200090f1411 */
[----:B------:R-:W-:Y:S01]  /*58d0*/  CS2R R110, SRZ ;  /* 0x00000000006e7805 */ /* 0x000fe2000001ff00 */
[----:B------:R-:W-:Y:S01]  /*58e0*/  SHF.R.S32.HI R17, RZ, 0x1f, R220 ;  /* 0x0000001fff117819 */ /* 0x000fe200000114dc */
[----:B------:R2:W-:Y:S01]  /*58f0*/  STL [R1+0x11c], R32 ;  /* 0x00011c2001007387 */ /* 0x0005e20000100800 */
[----:B------:R-:W-:Y:S01]  /*5900*/  LEA R221, P2, R220, UR5, 0x2 ;  /* 0x00000005dcdd7c11 */ /* 0x000fe2000f8410ff */
[----:B------:R-:W-:Y:S01]  /*5910*/  CS2R R104, SRZ ;  /* 0x0000000000687805 */ /* 0x000fe2000001ff00 */
[----:B------:R-:W-:Y:S01]  /*5920*/  SHF.L.U64.HI R3, R245, 0x2, R2 ;  /* 0x00000002f5037819 */ /* 0x000fe20000010202 */
[----:B------:R3:W-:Y:S01]  /*5930*/  STL [R1+0x100], R31 ;  /* 0x0001001f01007387 */ /* 0x0007e20000100800 */
[----:B------:R-:W-:Y:S01]  /*5940*/  LEA.HI.X R210, R210, UR10, R19, 0x2, P1 ;  /* 0x0000000ad2d27c11 */ /* 0x000fe200088f1413 */
        /* <DEDUP_REMOVED lines=11> */
[----:B------:R-:W-:Y:S01]  /*5a00*/  SHF.R.S32.HI R21, RZ, 0x1f, R216 ;  /* 0x0000001fff157819 */ /* 0x000fe200000114d8 */
[----:B------:R-:W-:Y:S01]  /*5a10*/  CS2R R102, SRZ ;  /* 0x0000000000667805 */ /* 0x000fe2000001ff00 */
[----:B------:R-:W-:Y:S01]  /*5a20*/  LEA R217, P0, R216, UR5, 0x2 ;  /* 0x00000005d8d97c11 */ /* 0x000fe2000f8010ff */
[----:B------:R2:W-:Y:S01]  /*5a30*/  STL [R1+0x10c], R31 ;  /* 0x00010c1f01007387 */ /* 0x0005e20000100800 */
[----:B------:R-:W-:Y:S01]  /*5a40*/  LEA.HI.X R220, R220, UR10, R17, 0x2, P2 ;  /* 0x0000000adcdc7c11 */ /* 0x000fe200090f1411 */
[----:B------:R-:W-:Y:S01]  /*5a50*/  CS2R R96, SRZ ;  /* 0x0000000000607805 */ /* 0x000fe2000001ff00 */
[----:B------:R-:W-:Y:S01]  /*5a60*/  SHF.R.S32.HI R248, RZ, 0x1f, R172 ;  /* 0x0000001ffff87819 */ /* 0x000fe200000114ac */
[----:B------:R3:W-:Y:S01]  /*5a70*/  STL [R1+0xf0], R30 ;  /* 0x0000f01e01007387 */ /* 0x0007e20000100800 */
[----:B------:R-:W-:Y:S01]  /*5a80*/  SHF.R.S32.HI R17, RZ, 0x1f, R228 ;  /* 0x0000001fff117819 */ /* 0x000fe200000114e4 */
[C---:B-1----:R-:W-:Y:S01]  /*5a90*/  IMAD.X R32, R29.reuse, 0x1, R235, P6 ;  /* 0x000000011d207824 */ /* 0x042fe200030e06eb */
[----:B------:R-:W-:Y:S01]  /*5aa0*/  LEA R229, P2, R228, UR5, 0x2 ;  /* 0x00000005e4e57c11 */ /* 0x000fe2000f8410ff */
[----:B------:R-:W-:Y:S01]  /*5ab0*/  CS2R R98, SRZ ;  /* 0x0000000000627805 */ /* 0x000fe2000001ff00 */
[----:B------:R-:W-:Y:S01]  /*5ac0*/  LEA.HI.X R218, R218, UR10, R19, 0x2, P1 ;  /* 0x0000000adada7c11 */ /* 0x000fe200088f1413 */
[----:B------:R-:W-:Y:S01]  /*5ad0*/  CS2R R92, SRZ ;  /* 0x00000000005c7805 */ /* 0x000fe2000001ff00 */
[-C--:B--2---:R-:W-:Y:S01]  /*5ae0*/  IADD3 R31, P6, R190, R232.reuse, RZ ;  /* 0x000000e8be1f7210 */ /* 0x084fe20007fde0ff */
[----:B------:R-:W-:Y:S01]  /*5af0*/  STL [R1+0x104], R32 ;  /* 0x0001042001007387 */ /* 0x000fe20000100800 */
[----:B------:R-:W-:Y:S01]  /*5b00*/  LEA.HI.X R216, R216, UR10, R21, 0x2, P0 ;  /* 0x0000000ad8d87c11 */ /* 0x000fe200080f1415 */
[----:B---3--:R-:W-:Y:S01]  /*5b10*/  IMAD.X R30, R29, 0x1, R234, P5 ;  /* 0x000000011d1e7824 */ /* 0x008fe200028e06ea */
[-C--:B------:R-:W-:Y:S01]  /*5b20*/  IADD3 R29, P5, R190, R233.reuse, RZ ;  /* 0x000000e9be1d7210 */ /* 0x080fe20007fbe0ff */
[----:B------:R1:W-:Y:S01]  /*5b30*/  STL [R1+0xe8], R31 ;  /* 0x0000e81f01007387 */ /* 0x0003e20000100800 */
[----:B------:R-:W-:Y:S01]  /*5b40*/  SHF.R.S32.HI R19, RZ, 0x1f, R226 ;  /* 0x0000001fff137819 */ /* 0x000fe200000114e2 */
[----:B------:R-:W-:Y:S01]  /*5b50*/  CS2R R94, SRZ ;  /* 0x00000000005e7805 */ /* 0x000fe2000001ff00 */
[----:B------:R-:W-:Y:S01]  /*5b60*/  LEA R227, P1, R226, UR5, 0x2 ;  /* 0x00000005e2e37c11 */ /* 0x000fe2000f8210ff */
[----:B------:R2:W-:Y:S01]  /*5b70*/  STL [R1+0xfc], R30 ;  /* 0x0000fc1e01007387 */ /* 0x0005e20000100800 */
[----:B------:R-:W-:Y:S01]  /*5b80*/  SHF.L.U64.HI R248, R172, 0x2, R248 ;  /* 0x00000002acf87819 */ /* 0x000fe200000102f8 */
[----:B------:R-:W-:Y:S01]  /*5b90*/  CS2R R76, SRZ ;  /* 0x00000000004c7805 */ /* 0x000fe2000001ff00 */
[----:B------:R-:W-:Y:S01]  /*5ba0*/  SHF.R.S32.HI R61, RZ, 0x1f, R173 ;  /* 0x0000001fff3d7819 */ /* 0x000fe200000114ad */
[----:B------:R3:W-:Y:S01]  /*5bb0*/  STL [R1+0xe0], R29 ;  /* 0x0000e01d01007387 */ /* 0x0007e20000100800 */
[----:B------:R-:W-:Y:S01]  /*5bc0*/  SHF.R.S32.HI R21, RZ, 0x1f, R224 ;  /* 0x0000001fff157819 */ /* 0x000fe200000114e0 */
[----:B-1----:R-:W-:Y:S01]  /*5bd0*/  IMAD.X R31, R28, 0x1, R235, P3 ;  /* 0x000000011c1f7824 */ /* 0x002fe200018e06eb */
[----:B------:R-:W-:Y:S01]  /*5be0*/  LEA R225, P0, R224, UR5, 0x2 ;  /* 0x00000005e0e17c11 */ /* 0x000fe2000f8010ff */
[----:B------:R-:W-:Y:S01]  /*5bf0*/  CS2R R78, SRZ ;  /* 0x00000000004e7805 */ /* 0x000fe2000001ff00 */
[----:B------:R-:W-:Y:S01]  /*5c00*/  LEA.HI.X R228, R228, UR10, R17, 0x2, P2 ;  /* 0x0000000ae4e47c11 */ /* 0x000fe200090f1411 */
[----:B------:R-:W-:Y:S01]  /*5c10*/  CS2R R176, SRZ ;  /* 0x0000000000b07805 */ /* 0x000fe2000001ff00 */
[-C--:B--2---:R-:W-:Y:S01]  /*5c20*/  IADD3 R30, P3, R191, R232.reuse, RZ ;  /* 0x000000e8bf1e7210 */ /* 0x084fe20007f7e0ff */
[----:B------:R-:W-:Y:S01]  /*5c30*/  STL [R1+0xf4], R31 ;  /* 0x0000f41f01007387 */ /* 0x000fe20000100800 */
[----:B------:R-:W-:Y:S01]  /*5c40*/  LEA R2, P2, R173, c[0x0][0x160], 0x3 ;  /* 0x00005800ad027a11 */ /* 0x000fe200078418ff */
[----:B---3--:R-:W-:Y:S01]  /*5c50*/  IMAD.X R29, R28, 0x1, R234, P4 ;  /* 0x000000011c1d7824 */ /* 0x008fe200020e06ea */
[-C--:B------:R-:W-:Y:S01]  /*5c60*/  IADD3 R28, P4, R191, R233.reuse, RZ ;  /* 0x000000e9bf1c7210 */ /* 0x080fe20007f9e0ff */
[----:B------:R1:W-:Y:S01]  /*5c70*/  STL [R1+0xd8], R30 ;  /* 0x0000d81e01007387 */ /* 0x0003e20000100800 */
[----:B------:R-:W-:Y:S01]  /*5c80*/  LEA.HI.X R226, R226, UR10, R19, 0x2, P1 ;  /* 0x0000000ae2e27c11 */ /* 0x000fe200088f1413 */
[----:B------:R-:W-:Y:S01]  /*5c90*/  CS2R R178, SRZ ;  /* 0x0000000000b27805 */ /* 0x000fe2000001ff00 */
[----:B------:R-:W-:Y:S01]  /*5ca0*/  LEA.HI.X R224, R224, UR10, R21, 0x2, P0 ;  /* 0x0000000ae0e07c11 */ /* 0x000fe200080f1415 */
[----:B------:R2:W-:Y:S01]  /*5cb0*/  STL [R1+0xec], R29 ;  /* 0x0000ec1d01007387 */ /* 0x0005e20000100800 */
[CC--:B------:R-:W-:Y:S01]  /*5cc0*/  IADD3 R247, P1, R245.reuse, R232.reuse, RZ ;  /* 0x000000e8f5f77210 */ /* 0x0c0fe20007f3e0ff */
[----:B------:R-:W-:Y:S01]  /*5cd0*/  CS2R R20, SRZ ;  /* 0x0000000000147805 */ /* 0x000fe2000001ff00 */
[-C--:B------:R-:W-:Y:S01]  /*5ce0*/  IADD3 R245, P0, R245, R233.reuse, RZ ;  /* 0x000000e9f5f57210 */ /* 0x080fe20007f1e0ff */
[----:B------:R3:W-:Y:S01]  /*5cf0*/  STL [R1+0xd0], R28 ;  /* 0x0000d01c01007387 */ /* 0x0007e20000100800 */
[----:B------:R-:W-:Y:S01]  /*5d00*/  SHF.R.S32.HI R18, RZ, 0x1f, R7 ;  /* 0x0000001fff127819 */ /* 0x000fe20000011407 */
[----:B-1----:R-:W-:Y:S01]  /*5d10*/  IMAD.X R30, R26, 0x1, R235, P6 ;  /* 0x000000011a1e7824 */ /* 0x002fe200030e06eb */
[----:B------:R-:W-:Y:S01]  /*5d20*/  LOP3.LUT R239, R16, 0x30, R239, 0x78, !PT ;  /* 0x0000003010ef7812 */ /* 0x000fe200078e78ef */
[----:B------:R-:W-:Y:S01]  /*5d30*/  CS2R R180, SRZ ;  /* 0x0000000000b47805 */ /* 0x000fe2000001ff00 */
[----:B------:R-:W-:Y:S01]  /*5d40*/  SHF.R.S32.HI R238, RZ, 0x5, R238 ;  /* 0x00000005ffee7819 */ /* 0x000fe200000114ee */
[----:B------:R-:W-:Y:S01]  /*5d50*/  CS2R R16, SRZ ;  /* 0x0000000000107805 */ /* 0x000fe2000001ff00 */
[-C--:B--2---:R-:W-:Y:S01]  /*5d60*/  IADD3 R29, P6, R27, R232.reuse, RZ ;  /* 0x000000e81b1d7210 */ /* 0x084fe20007fde0ff */
[----:B------:R-:W-:Y:S01]  /*5d70*/  STL [R1+0xe4], R30 ;  /* 0x0000e41e01007387 */ /* 0x000fe20000100800 */
[----:B------:R-:W-:Y:S01]  /*5d80*/  SHF.L.U64.HI R7, R7, 0x2, R18 ;  /* 0x0000000207077819 */ /* 0x000fe20000010212 */
[--C-:B---3--:R-:W-:Y:S01]  /*5d90*/  IMAD.X R28, R26, 0x1, R234.reuse, P5 ;  /* 0x000000011a1c7824 */ /* 0x108fe200028e06ea */
[-C--:B------:R-:W-:Y:S01]  /*5da0*/  IADD3 R27, P5, R27, R233.reuse, RZ ;  /* 0x000000e91b1b7210 */ /* 0x080fe20007fbe0ff */
[C-C-:B------:R-:W-:Y:S01]  /*5db0*/  IMAD.X R26, R25.reuse, 0x1, R235.reuse, P3 ;  /* 0x00000001191a7824 */ /* 0x140fe200018e06eb */
[----:B------:R-:W-:Y:S01]  /*5dc0*/  STL [R1+0xc8], R29 ;  /* 0x0000c81d01007387 */ /* 0x000fe20000100800 */
[----:B------:R-:W-:Y:S01]  /*5dd0*/  CS2R R18, SRZ ;  /* 0x0000000000127805 */ /* 0x000fe2000001ff00 */
[----:B------:R-:W-:Y:S01]  /*5de0*/  CS2R R182, SRZ ;  /* 0x0000000000b67805 */ /* 0x000fe2000001ff00 */
[----:B------:R-:W-:Y:S01]  /*5df0*/  CS2R R36, SRZ ;  /* 0x0000000000247805 */ /* 0x000fe2000001ff00 */
[----:B------:R1:W-:Y:S01]  /*5e00*/  STL [R1+0xdc], R28 ;  /* 0x0000dc1c01007387 */ /* 0x0003e20000100800 */
        /* <DEDUP_REMOVED lines=9> */
[----:B-1----:R-:W-:Y:S01]  /*5ea0*/  IADD3 R28, P3, R196, R232, RZ ;  /* 0x000000e8c41c7210 */ /* 0x002fe20007f7e0ff */
[----:B------:R-:W-:Y:S01]  /*5eb0*/  CS2R R80, SRZ ;  /* 0x0000000000507805 */ /* 0x000fe2000001ff00 */
[----:B------:R-:W-:Y:S01]  /*5ec0*/  CS2R R82, SRZ ;  /* 0x0000000000527805 */ /* 0x000fe2000001ff00 */
[----:B------:R-:W-:Y:S01]  /*5ed0*/  USHF.L.U32 UR10, UR4, 0x2, URZ ;  /* 0x00000002040a7899 */ /* 0x000fe2000800063f */
[----:B--2---:R-:W-:Y:S01]  /*5ee0*/  IMAD.X R27, R25, 0x1, R234, P4 ;  /* 0x00000001191b7824 */ /* 0x004fe200020e06ea */
[----:B------:R-:W-:Y:S01]  /*5ef0*/  STL [R1+0xb8], R28 ;  /* 0x0000b81c01007387 */ /* 0x000fe20000100800 */
[----:B------:R-:W-:Y:S01]  /*5f00*/  IMAD.X R25, R24, 0x1, R235, P6 ;  /* 0x0000000118197824 */ /* 0x000fe200030e06eb */
[----:B------:R-:W-:Y:S01]  /*5f10*/  USHF.L.U64.HI UR6, UR4, 0x2, UR6 ;  /* 0x0000000204067899 */ /* 0x000fe20008010206 */
[----:B---3--:R-:W-:Y:S01]  /*5f20*/  IADD3 R26, P4, R196, R233, RZ ;  /* 0x000000e9c41a7210 */ /* 0x008fe20007f9e0ff */
[----:B------:R1:W-:Y:S01]  /*5f30*/  STL [R1+0xcc], R27 ;  /* 0x0000cc1b01007387 */ /* 0x0003e20000100800 */
[----:B------:R-:W-:-:S02]  /*5f40*/  UMOV UR5, 0x1 ;  /* 0x0000000100057882 */ /* 0x000fc40000000000 */
[----:B------:R-:W-:Y:S01]  /*5f50*/  UMOV UR4, 0xffffffff ;  /* 0xffffffff00047882 */ /* 0x000fe20000000000 */
[----:B------:R2:W-:Y:S04]  /*5f60*/  STL [R1+0xb0], R26 ;  /* 0x0000b01a01007387 */ /* 0x0005e80000100800 */
[----:B------:R3:W-:Y:S01]  /*5f70*/  STL [R1+0xc4], R25 ;  /* 0x0000c41901007387 */ /* 0x0007e20000100800 */
[----:B-1----:R-:W-:Y:S01]  /*5f80*/  IADD3 R27, P6, R197, R232, RZ ;  /* 0x000000e8c51b7210 */ /* 0x002fe20007fde0ff */
[----:B--2---:R-:W-:-:S04]  /*5f90*/  IMAD.X R26, R24, 0x1, R234, P5 ;  /* 0x00000001181a7824 */ /* 0x004fc800028e06ea */
[----:B------:R-:W-:Y:S01]  /*5fa0*/  STL [R1+0xa8], R27 ;  /* 0x0000a81b01007387 */ /* 0x000fe20000100800 */
[----:B------:R-:W-:Y:S01]  /*5fb0*/  IMAD.X R24, R15, 0x1, R235, P3 ;  /* 0x000000010f187824 */ /* 0x000fe200018e06eb */
[----:B---3--:R-:W-:Y:S02]  /*5fc0*/  IADD3 R25, P5, R197, R233, RZ ;  /* 0x000000e9c5197210 */ /* 0x008fe40007fbe0ff */
[----:B------:R1:W-:Y:S04]  /*5fd0*/  STL [R1+0xbc], R26 ;  /* 0x0000bc1a01007387 */ /* 0x0003e80000100800 */
        /* <DEDUP_REMOVED lines=21> */
[--C-:B------:R-:W-:Y:S01]  /*6130*/  IMAD.X R13, R12, 0x1, R235.reuse, P6 ;  /* 0x000000010c0d7824 */ /* 0x100fe200030e06eb */
[----:B---3--:R-:W-:Y:S02]  /*6140*/  IADD3 R14, P4, R246, R233, RZ ;  /* 0x000000e9f60e7210 */ /* 0x008fe40007f9e0ff */
[----:B------:R1:W-:Y:S01]  /*6150*/  STL [R1+0x8c], R15 ;  /* 0x00008c0f01007387 */ /* 0x0003e20000100800 */
[C---:B------:R-:W-:Y:S01]  /*6160*/  IMAD.X R246, R244.reuse, 0x1, R235, P1 ;  /* 0x00000001f4f67824 */ /* 0x040fe200008e06eb */
[----:B------:R-:W-:Y:S01]  /*6170*/  IADD3 R209, P1, R209, c[0x0][0x168], RZ ;  /* 0x00005a00d1d17a10 */ /* 0x000fe20007f3e0ff */
[----:B------:R-:W-:Y:S01]  /*6180*/  IMAD.X R244, R244, 0x1, R234, P0 ;  /* 0x00000001f4f47824 */ /* 0x000fe200000e06ea */
[----:B------:R2:W-:Y:S01]  /*6190*/  STL [R1+0x70], R14 ;  /* 0x0000700e01007387 */ /* 0x0005e20000100800 */
[----:B------:R-:W-:Y:S02]  /*61a0*/  IADD3 R211, P0, R211, c[0x0][0x168], RZ ;  /* 0x00005a00d3d37a10 */ /* 0x000fe40007f1e0ff */
[----:B------:R-:W-:Y:S01]  /*61b0*/  IADD3.X R208, R208, c[0x0][0x16c], RZ, P1, !PT ;  /* 0x00005b00d0d07a10 */ /* 0x000fe20000ffe4ff */
[----:B------:R3:W-:Y:S01]  /*61c0*/  STL [R1+0x84], R13 ;  /* 0x0000840d01007387 */ /* 0x0007e20000100800 */
[----:B------:R-:W-:-:S02]  /*61d0*/  IADD3.X R210, R210, c[0x0][0x16c], RZ, P0, !PT ;  /* 0x00005b00d2d27a10 */ /* 0x000fc400007fe4ff */
[----:B-1----:R-:W-:Y:S02]  /*61e0*/  IADD3 R15, P6, R51, R232, RZ ;  /* 0x000000e8330f7210 */ /* 0x002fe40007fde0ff */
[----:B------:R-:W-:Y:S01]  /*61f0*/  IADD3 R221, P1, R221, c[0x0][0x168], RZ ;  /* 0x00005a00dddd7a10 */ /* 0x000fe20007f3e0ff */
[----:B--2---:R-:W-:Y:S01]  /*6200*/  IMAD.X R14, R12, 0x1, R234, P5 ;  /* 0x000000010c0e7824 */ /* 0x004fe200028e06ea */
[----:B------:R-:W-:Y:S01]  /*6210*/  IADD3 R223, P0, R223, c[0x0][0x168], RZ ;  /* 0x00005a00dfdf7a10 */ /* 0x000fe20007f1e0ff */
[----:B------:R-:W-:Y:S01]  /*6220*/  IMAD.X R12, R11, 0x1, R235, P3 ;  /* 0x000000010b0c7824 */ /* 0x000fe200018e06eb */
[----:B------:R-:W-:Y:S01]  /*6230*/  STL [R1+0x68], R15 ;  /* 0x0000680f01007387 */ /* 0x000fe20000100800 */
[----:B---3--:R-:W-:Y:S02]  /*6240*/  IADD3 R13, P5, R51, R233, RZ ;  /* 0x000000e9330d7210 */ /* 0x008fe40007fbe0ff */
[----:B------:R-:W-:Y:S01]  /*6250*/  IADD3.X R220, R220, c[0x0][0x16c], RZ, P1, !PT ;  /* 0x00005b00dcdc7a10 */ /* 0x000fe20000ffe4ff */
[----:B------:R1:W-:Y:S01]  /*6260*/  STL [R1+0x7c], R14 ;  /* 0x00007c0e01007387 */ /* 0x0003e20000100800 */
[----:B------:R-:W-:Y:S01]  /*6270*/  IADD3.X R222, R222, c[0x0][0x16c], RZ, P0, !PT ;  /* 0x00005b00dede7a10 */ /* 0x000fe200007fe4ff */
[----:B------:R-:W-:-:S02]  /*6280*/  CS2R R50, SRZ ;  /* 0x0000000000327805 */ /* 0x000fc4000001ff00 */
        /* <DEDUP_REMOVED lines=45> */
[C-C-:B------:R-:W-:Y:S01]  /*6560*/  IMAD.X R4, R3.reuse, 0x1, R235.reuse, P3 ;  /* 0x0000000103047824 */ /* 0x140fe200018e06eb */
[C---:B------:R-:W-:Y:S01]  /*6570*/  IADD3 R251, P3, R60.reuse, R232, RZ ;  /* 0x000000e83cfb7210 */ /* 0x040fe20007f7e0ff */
[--C-:B------:R-:W-:Y:S01]  /*6580*/  IMAD.X R3, R3, 0x1, R234.reuse, P4 ;  /* 0x0000000103037824 */ /* 0x100fe200020e06ea */
[-C--:B---3--:R-:W-:Y:S01]  /*6590*/  IADD3 R5, P5, R59, R233.reuse, RZ ;  /* 0x000000e93b057210 */ /* 0x088fe20007fbe0ff */
[----:B------:R-:W-:Y:S01]  /*65a0*/  STL [R1+0x1c], R8 ;  /* 0x00001c0801007387 */ /* 0x000fe20000100800 */
[----:B------:R-:W-:Y:S01]  /*65b0*/  IADD3 R249, P4, R60, R233, RZ ;  /* 0x000000e93cf97210 */ /* 0x000fe20007f9e0ff */
[C---:B------:R-:W-:Y:S01]  /*65c0*/  IMAD.X R250, R248.reuse, 0x1, R235, P3 ;  /* 0x00000001f8fa7824 */ /* 0x040fe200018e06eb */
[----:B------:R-:W-:Y:S01]  /*65d0*/  IADD3 R205, P3, R205, c[0x0][0x168], RZ ;  /* 0x00005a00cdcd7a10 */ /* 0x000fe20007f7e0ff */
[----:B------:R-:W-:Y:S02]  /*65e0*/  STL [R1], R5 ;  /* 0x0000000501007387 */ /* 0x000fe40000100800 */
[----:B------:R-:W-:Y:S01]  /*65f0*/  IMAD.X R248, R248, 0x1, R234, P4 ;  /* 0x00000001f8f87824 */ /* 0x000fe200020e06ea */
[----:B------:R-:W-:Y:S01]  /*6600*/  IADD3 R207, P4, R207, c[0x0][0x168], RZ ;  /* 0x00005a00cfcf7a10 */ /* 0x000fe20007f9e0ff */
[----:B------:R1:W-:Y:S01]  /*6610*/  STL [R1+0x14], R4 ;  /* 0x0000140401007387 */ /* 0x0003e20000100800 */
[----:B------:R-:W-:-:S02]  /*6620*/  IADD3.X R204, R204, c[0x0][0x16c], RZ, P3, !PT ;  /* 0x00005b00cccc7a10 */ /* 0x000fc40001ffe4ff */
[----:B------:R-:W-:Y:S01]  /*6630*/  IADD3.X R206, R206, c[0x0][0x16c], RZ, P4, !PT ;  /* 0x00005b00cece7a10 */ /* 0x000fe200027fe4ff */
[----:B------:R2:W-:Y:S01]  /*6640*/  STL [R1+0xc], R3 ;  /* 0x00000c0301007387 */ /* 0x0005e20000100800 */
[----:B------:R-:W-:Y:S02]  /*6650*/  IADD3 R217, P3, R217, c[0x0][0x168], RZ ;  /* 0x00005a00d9d97a10 */ /* 0x000fe40007f7e0ff */
[----:B------:R-:W-:Y:S02]  /*6660*/  IADD3 R219, P4, R219, c[0x0][0x168], RZ ;  /* 0x00005a00dbdb7a10 */ /* 0x000fe40007f9e0ff */
[----:B------:R-:W-:Y:S02]  /*6670*/  IADD3.X R216, R216, c[0x0][0x16c], RZ, P3, !PT ;  /* 0x00005b00d8d87a10 */ /* 0x000fe40001ffe4ff */
[C---:B-1----:R-:W-:Y:S01]  /*6680*/  SHF.L.U64.HI R4, R173.reuse, 0x2, R61 ;  /* 0x00000002ad047819 */ /* 0x042fe2000001023d */
[----:B------:R-:W-:Y:S01]  /*6690*/  IMAD.X R4, R252, 0x1, R235, P6 ;  /* 0x00000001fc047824 */ /* 0x000fe200030e06eb */
[----:B------:R-:W-:Y:S01]  /*66a0*/  IADD3.X R218, R218, c[0x0][0x16c], RZ, P4, !PT ;  /* 0x00005b00dada7a10 */ /* 0x000fe200027fe4ff */
[----:B------:R-:W-:Y:S01]  /*66b0*/  IMAD.X R252, R252, 0x1, R234, P5 ;  /* 0x00000001fcfc7824 */ /* 0x000fe200028e06ea */
[----:B--2---:R-:W-:-:S02]  /*66c0*/  LEA.HI.X R3, R173, c[0x0][0x164], R61, 0x3, P2 ;  /* 0x00005900ad037a11 */ /* 0x004fc400010f1c3d */
[----:B------:R-:W-:Y:S01]  /*66d0*/  IADD3 R201, P2, R201, c[0x0][0x168], RZ ;  /* 0x00005a00c9c97a10 */ /* 0x000fe20007f5e0ff */
[----:B------:R1:W-:Y:S01]  /*66e0*/  STL [R1+0x4], R4 ;  /* 0x0000040401007387 */ /* 0x0003e20000100800 */
[----:B------:R-:W-:Y:S01]  /*66f0*/  IADD3 R203, P5, R203, c[0x0][0x168], RZ ;  /* 0x00005a00cbcb7a10 */ /* 0x000fe20007fbe0ff */
[----:B------:R-:W-:Y:S01]  /*6700*/  CS2R R60, SRZ ;  /* 0x00000000003c7805 */ /* 0x000fe2000001ff00 */
[----:B------:R-:W-:Y:S02]  /*6710*/  IADD3.X R200, R200, c[0x0][0x16c], RZ, P2, !PT ;  /* 0x00005b00c8c87a10 */ /* 0x000fe400017fe4ff */
[----:B------:R-:W-:Y:S02]  /*6720*/  IADD3.X R202, R202, c[0x0][0x16c], RZ, P5, !PT ;  /* 0x00005b00caca7a10 */ /* 0x000fe40002ffe4ff */
[----:B------:R-:W-:Y:S02]  /*6730*/  IADD3 R213, P2, R213, c[0x0][0x168], RZ ;  /* 0x00005a00d5d57a10 */ /* 0x000fe40007f5e0ff */
[----:B------:R-:W-:-:S02]  /*6740*/  IADD3 R215, P5, R215, c[0x0][0x168], RZ ;  /* 0x00005a00d7d77a10 */ /* 0x000fc40007fbe0ff */
[----:B------:R-:W-:Y:S02]  /*6750*/  IADD3.X R212, R212, c[0x0][0x16c], RZ, P2, !PT ;  /* 0x00005b00d4d47a10 */ /* 0x000fe400017fe4ff */
[----:B------:R-:W-:Y:S02]  /*6760*/  IADD3.X R214, R214, c[0x0][0x16c], RZ, P5, !PT ;  /* 0x00005b00d6d67a10 */ /* 0x000fe40002ffe4ff */
[----:B------:R-:W-:Y:S02]  /*6770*/  IADD3 R225, P2, R225, c[0x0][0x168], RZ ;  /* 0x00005a00e1e17a10 */ /* 0x000fe40007f5e0ff */
[----:B------:R-:W-:Y:S02]  /*6780*/  IADD3 R227, P5, R227, c[0x0][0x168], RZ ;  /* 0x00005a00e3e37a10 */ /* 0x000fe40007fbe0ff */
[----:B------:R-:W-:Y:S02]  /*6790*/  IADD3 R229, P3, R229, c[0x0][0x168], RZ ;  /* 0x00005a00e5e57a10 */ /* 0x000fe40007f7e0ff */
[----:B------:R-:W-:-:S02]  /*67a0*/  IADD3 R231, P4, R231, c[0x0][0x168], RZ ;  /* 0x00005a00e7e77a10 */ /* 0x000fc40007f9e0ff */
[----:B------:R-:W-:Y:S02]  /*67b0*/  IADD3.X R224, R224, c[0x0][0x16c], RZ, P2, !PT ;  /* 0x00005b00e0e07a10 */ /* 0x000fe400017fe4ff */
[----:B------:R-:W-:Y:S02]  /*67c0*/  IADD3.X R226, R226, c[0x0][0x16c], RZ, P5, !PT ;  /* 0x00005b00e2e27a10 */ /* 0x000fe40002ffe4ff */
[----:B------:R-:W-:Y:S02]  /*67d0*/  IADD3.X R228, R228, c[0x0][0x16c], RZ, P3, !PT ;  /* 0x00005b00e4e47a10 */ /* 0x000fe40001ffe4ff */
[----:B------:R-:W-:Y:S02]  /*67e0*/  IADD3.X R230, R230, c[0x0][0x16c], RZ, P4, !PT ;  /* 0x00005b00e6e67a10 */ /* 0x000fe400027fe4ff */
[----:B------:R-:W-:Y:S02]  /*67f0*/  IADD3 R8, R238, -0x2, RZ ;  /* 0xfffffffeee087810 */ /* 0x000fe40007ffe0ff */
[----:B------:R-:W-:-:S02]  /*6800*/  LOP3.LUT R5, R237, 0x20, RZ, 0x3c, !PT ;  /* 0x00000020ed057812 */ /* 0x000fc400078e3cff */
[----:B-1----:R-:W-:Y:S02]  /*6810*/  LOP3.LUT R4, R239, 0x40, RZ, 0x3c, !PT ;  /* 0x00000040ef047812 */ /* 0x002fe400078e3cff */
.L_x_1:
[----:B------:R-:W-:-:S04]  /*6820*/  DEPBAR.LE SB0, 0x2 ;  /* 0x000080800000791a */ /* 0x000fc80000000000 */
[----:B------:R-:W-:Y:S01]  /*6830*/  UIADD3 UR4, UR4, 0x1, URZ ;  /* 0x0000000104047890 */ /* 0x000fe2000fffe03f */
[----:B------:R-:W-:Y:S01]  /*6840*/  LOP3.LUT R8, R237, 0x20, RZ, 0x3c, !PT ;  /* 0x00000020ed087812 */ /* 0x000fe200078e3cff */
[----:B------:R-:W-:Y:S01]  /*6850*/  UIADD3 UR5, UR5, 0x1, URZ ;  /* 0x0000000105057890 */ /* 0x000fe2000fffe03f */
[----:B------:R-:W-:Y:S01]  /*6860*/  BAR.SYNC.DEFER_BLOCKING 0x0 ;  /* 0x0000000000007b1d */ /* 0x000fe20000010000 */
[----:B------:R-:W-:Y:S01]  /*6870*/  UISETP.GT.AND UP0, UPT, UR4, 0x1, UPT ;  /* 0x000000010400788c */ /* 0x000fe2000bf04270 */
[----:B------:R-:W-:-:S03]  /*6880*/  ISETP.GT.AND P0, PT, R0, RZ, PT ;  /* 0x000000ff0000720c */ /* 0x000fc60003f04270 */
[----:B------:R-:W-:-:S06]  /*6890*/  USEL UR4, UR4, URZ, !UP0 ;  /* 0x0000003f04047287 */ /* 0x000fcc000c000000 */
[----:B------:R-:W-:Y:S02]  /*68a0*/  IMAD.U32 R5, RZ, RZ, UR4 ;  /* 0x00000004ff057e24 */ /* 0x000fe4000f8e00ff */
[----:B------:R-:W-:Y:S02]  /*68b0*/  IMAD.U32 R4, RZ, RZ, UR4 ;  /* 0x00000004ff047e24 */ /* 0x000fe4000f8e00ff */
[----:B------:R-:W-:Y:S02]  /*68c0*/  IMAD.U32 R88, RZ, RZ, UR4 ;  /* 0x00000004ff587e24 */ /* 0x000fe4000f8e00ff */
[----:B------:R-:W-:Y:S02]  /*68d0*/  IMAD R5, R5, 0x8000, R237 ;  /* 0x0000800005057824 */ /* 0x000fe400078e02ed */
[----:B------:R-:W-:Y:S02]  /*68e0*/  IMAD R4, R4, 0x8000, R8 ;  /* 0x0000800004047824 */ /* 0x000fe400078e0208 */
[----:B------:R-:W-:Y:S01]  /*68f0*/  IMAD R88, R88, 0x2000, R239 ;  /* 0x0000200058587824 */ /* 0x000fe200078e02ef */
[----:B------:R-:W-:Y:S04]  /*6900*/  LDS R40, [R5] ;  /* 0x0000000005287984 */ /* 0x000fe80000000800 */
[----:B------:R-:W-:Y:S04]  /*6910*/  LDS R42, [R5+0x1000] ;  /* 0x00100000052a7984 */ /* 0x000fe80000000800 */
[----:B------:R-:W-:Y:S04]  /*6920*/  LDS R41, [R4] ;  /* 0x0000000004297984 */ /* 0x000fe80000000800 */
[----:B------:R-:W-:Y:S04]  /*6930*/  LDS R43, [R4+0x1000] ;  /* 0x00100000042b7984 */ /* 0x000fe80000000800 */
[----:B------:R-:W1:Y:S04]  /*6940*/  LDSM.16.M88.4 R8, [R88+0x10000] ;  /* 0x010000005808783b */ /* 0x000e680000000200 */
[----:B------:R-:W-:Y:S04]  /*6950*/  LDS R56, [R5+0x300] ;  /* 0x0003000005387984 */ /* 0x000fe80000000800 */
[----:B------:R-:W-:Y:S04]  /*6960*/  LDS R58, [R5+0x1300] ;  /* 0x00130000053a7984 */ /* 0x000fe80000000800 */
[----:B------:R-:W-:Y:S04]  /*6970*/  LDS R57, [R4+0x300] ;  /* 0x0003000004397984 */ /* 0x000fe80000000800 */
[----:B------:R-:W2:Y:S04]  /*6980*/  LDS R59, [R4+0x1300] ;  /* 0x00130000043b7984 */ /* 0x000ea80000000800 */
[----:B------:R-:W3:Y:S04]  /*6990*/  LDSM.16.M88.4 R24, [R88+0x10800] ;  /* 0x010800005818783b */ /* 0x000ee80000000200 */
[----:B------:R-:W4:Y:S04]  /*69a0*/  LDSM.16.M88.4 R12, [R88+0x10400] ;  /* 0x01040000580c783b */ /* 0x000f280000000200 */
[----:B------:R-:W5:Y:S04]  /*69b0*/  LDSM.16.M88.4 R32, [R88+0x10c00] ;  /* 0x010c00005820783b */ /* 0x000f680000000200 */
[----:B------:R-:W4:Y:S04]  /*69c0*/  LDSM.16.M88.4 R52, [R88+0x11000] ;  /* 0x011000005834783b */ /* 0x000f280000000200 */
[----:B------:R-:W5:Y:S01]  /*69d0*/  LDSM.16.M88.4 R72, [R88+0x11800] ;  /* 0x011800005848783b */ /* 0x000f620000000200 */
[-C--:B-1----:R-:W-:Y:S03]  /*69e0*/  HMMA.1688.F32.TF32 R84, R40, R8.reuse, R20 ;  /* 0x000000082854723c */ /* 0x082fe60000081014 */
[----:B------:R-:W-:Y:S04]  /*69f0*/  LDS R28, [R5+0x100] ;  /* 0x00010000051c7984 */ /* 0x000fe80000000800 */
[----:B------:R-:W-:Y:S04]  /*6a00*/  LDS R30, [R5+0x1100] ;  /* 0x00110000051e7984 */ /* 0x000fe80000000800 */
[----:B------:R-:W-:Y:S04]  /*6a10*/  LDS R29, [R4+0x100] ;  /* 0x00010000041d7984 */ /* 0x000fe80000000800 */
[----:B------:R-:W-:Y:S01]  /*6a20*/  LDS R31, [R4+0x1100] ;  /* 0x00110000041f7984 */ /* 0x000fe20000000800 */
[C---:B--2---:R-:W-:Y:S03]  /*6a30*/  HMMA.1688.F32.TF32 R176, R56.reuse, R8, R176 ;  /* 0x0000000838b0723c */ /* 0x044fe600000810b0 */
[----:B------:R-:W-:Y:S04]  /*6a40*/  LDS R64, [R5+0x200] ;  /* 0x0002000005407984 */ /* 0x000fe80000000800 */
[----:B------:R-:W-:Y:S01]  /*6a50*/  LDS R66, [R5+0x1200] ;  /* 0x0012000005427984 */ /* 0x000fe20000000800 */
[----:B---3--:R-:W-:Y:S03]  /*6a60*/  HMMA.1688.F32.TF32 R20, R56, R24, R36 ;  /* 0x000000183814723c */ /* 0x008fe60000081024 */
[----:B------:R-:W1:Y:S04]  /*6a70*/  LDSM.16.M88.4 R36, [R88+0x11400] ;  /* 0x011400005824783b */ /* 0x000e680000000200 */
[----:B------:R-:W2:Y:S01]  /*6a80*/  LDSM.16.M88.4 R88, [R88+0x11c00] ;  /* 0x011c00005858783b */ /* 0x000ea20000000200 */
[-C--:B----4-:R-:W-:Y:S03]  /*6a90*/  HMMA.1688.F32.TF32 R172, R40, R12.reuse, R16 ;  /* 0x0000000c28ac723c */ /* 0x090fe60000081010 */
[----:B------:R-:W-:Y:S04]  /*6aa0*/  LDS R65, [R4+0x200] ;  /* 0x0002000004417984 */ /* 0x000fe80000000800 */
[----:B------:R-:W3:Y:S01]  /*6ab0*/  LDS R67, [R4+0x1200] ;  /* 0x0012000004437984 */ /* 0x000ee20000000800 */
[C---:B------:R-:W-:Y:S03]  /*6ac0*/  HMMA.1688.F32.TF32 R16, R56.reuse, R12, R180 ;  /* 0x0000000c3810723c */ /* 0x040fe600000810b4 */
[----:B------:R-:W-:Y:S04]  /*6ad0*/  LDS R188, [R5+0x2100] ;  /* 0x0021000005bc7984 */ /* 0x000fe80000000800 */
[----:B------:R-:W-:Y:S01]  /*6ae0*/  LDS R190, [R5+0x3100] ;  /* 0x0031000005be7984 */ /* 0x000fe20000000800 */
[C---:B-----5:R-:W-:Y:S03]  /*6af0*/  HMMA.1688.F32.TF32 R48, R56.reuse, R32, R48 ;  /* 0x000000203830723c */ /* 0x060fe60000081030 */
[----:B------:R-:W-:Y:S04]  /*6b00*/  LDS R189, [R4+0x2100] ;  /* 0x0021000004bd7984 */ /* 0x000fe80000000800 */
[----:B------:R-:W4:Y:S01]  /*6b10*/  LDS R191, [R4+0x3100] ;  /* 0x0031000004bf7984 */ /* 0x000f220000000800 */
[----:B------:R-:W-:Y:S03]  /*6b20*/  HMMA.1688.F32.TF32 R44, R56, R52, R44 ;  /* 0x00000034382c723c */ /* 0x000fe6000008102c */
[----:B------:R-:W-:Y:S04]  /*6b30*/  LDS R196, [R5+0x2000] ;  /* 0x0020000005c47984 */ /* 0x000fe80000000800 */
[----:B------:R-:W-:Y:S01]  /*6b40*/  LDS R198, [R5+0x3000] ;  /* 0x0030000005c67984 */ /* 0x000fe20000000800 */
[----:B------:R-:W-:Y:S03]  /*6b50*/  HMMA.1688.F32.TF32 R180, R40, R72, R132 ;  /* 0x0000004828b4723c */ /* 0x000fe60000081084 */
[----:B------:R-:W-:Y:S04]  /*6b60*/  LDS R197, [R4+0x2000] ;  /* 0x0020000004c57984 */ /* 0x000fe80000000800 */
[----:B------:R-:W5:Y:S01]  /*6b70*/  LDS R199, [R4+0x3000] ;  /* 0x0030000004c77984 */ /* 0x000f620000000800 */
[C---:B-1----:R-:W-:Y:S03]  /*6b80*/  HMMA.1688.F32.TF32 R60, R56.reuse, R36, R60 ;  /* 0x00000024383c723c */ /* 0x042fe6000008103c */
[----:B------:R-:W-:Y:S04]  /*6b90*/  LDS R132, [R5+0x2200] ;  /* 0x0022000005847984 */ /* 0x000fe80000000800 */
[----:B------:R-:W-:Y:S01]  /*6ba0*/  LDS R134, [R5+0x3200] ;  /* 0x0032000005867984 */ /* 0x000fe20000000800 */
[C---:B------:R-:W-:Y:S03]  /*6bb0*/  HMMA.1688.F32.TF32 R68, R56.reuse, R72, R68 ;  /* 0x000000483844723c */ /* 0x040fe60000081044 */
[----:B------:R-:W-:Y:S04]  /*6bc0*/  LDS R133, [R4+0x2200] ;  /* 0x0022000004857984 */ /* 0x000fe80000000800 */
[----:B------:R-:W1:Y:S01]  /*6bd0*/  LDS R135, [R4+0x3200] ;  /* 0x0032000004877984 */ /* 0x000e620000000800 */
[----:B--2---:R-:W-:Y:S03]  /*6be0*/  HMMA.1688.F32.TF32 R80, R56, R88, R80 ;  /* 0x000000583850723c */ /* 0x004fe60000081050 */
[----:B------:R-:W-:Y:S04]  /*6bf0*/  LDS R56, [R5+0x2300] ;  /* 0x0023000005387984 */ /* 0x000fe80000000800 */
[----:B------:R-:W-:Y:S01]  /*6c00*/  LDS R58, [R5+0x3300] ;  /* 0x00330000053a7984 */ /* 0x000fe20000000800 */
[C---:B------:R-:W-:Y:S03]  /*6c10*/  HMMA.1688.F32.TF32 R140, R28.reuse, R8, R140 ;  /* 0x000000081c8c723c */ /* 0x040fe6000008108c */
[----:B------:R-:W-:Y:S04]  /*6c20*/  LDS R57, [R4+0x2300] ;  /* 0x0023000004397984 */ /* 0x000fe80000000800 */
[----:B------:R-:W2:Y:S01]  /*6c30*/  LDS R59, [R4+0x3300] ;  /* 0x00330000043b7984 */ /* 0x000ea20000000800 */
[C---:B------:R-:W-:Y:S08]  /*6c40*/  HMMA.1688.F32.TF32 R152, R28.reuse, R12, R152 ;  /* 0x0000000c1c98723c */ /* 0x040ff00000081098 */
[C---:B------:R-:W-:Y:S08]  /*6c50*/  HMMA.1688.F32.TF32 R148, R28.reuse, R24, R148 ;  /* 0x000000181c94723c */ /* 0x040ff00000081094 */
[C---:B------:R-:W-:Y:S08]  /*6c60*/  HMMA.1688.F32.TF32 R144, R28.reuse, R32, R144 ;  /* 0x000000201c90723c */ /* 0x040ff00000081090 */
[C---:B------:R-:W-:Y:S08]  /*6c70*/  HMMA.1688.F32.TF32 R156, R28.reuse, R52, R156 ;  /* 0x000000341c9c723c */ /* 0x040ff0000008109c */
[C---:B------:R-:W-:Y:S08]  /*6c80*/  HMMA.1688.F32.TF32 R160, R28.reuse, R36, R160 ;  /* 0x000000241ca0723c */ /* 0x040ff000000810a0 */
[C---:B------:R-:W-:Y:S08]  /*6c90*/  HMMA.1688.F32.TF32 R164, R28.reuse, R72, R164 ;  /* 0x000000481ca4723c */ /* 0x040ff000000810a4 */
[----:B------:R-:W-:Y:S08]  /*6ca0*/  HMMA.1688.F32.TF32 R168, R28, R88, R168 ;  /* 0x000000581ca8723c */ /* 0x000ff000000810a8 */
[-C--:B------:R-:W-:Y:S08]  /*6cb0*/  HMMA.1688.F32.TF32 R124, R40, R32.reuse, R124 ;  /* 0x00000020287c723c */ /* 0x080ff0000008107c */
[----:B---3--:R-:W-:Y:S08]  /*6cc0*/  HMMA.1688.F32.TF32 R104, R64, R32, R104 ;  /* 0x000000204068723c */ /* 0x008ff00000081068 */
[-C--:B------:R-:W-:Y:S08]  /*6cd0*/  HMMA.1688.F32.TF32 R128, R40, R52.reuse, R128 ;  /* 0x000000342880723c */ /* 0x080ff00000081080 */
[C---:B------:R-:W-:Y:S08]  /*6ce0*/  HMMA.1688.F32.TF32 R100, R64.reuse, R52, R100 ;  /* 0x000000344064723c */ /* 0x040ff00000081064 */
[----:B------:R-:W-:Y:S07]  /*6cf0*/  HMMA.1688.F32.TF32 R116, R64, R8, R116 ;  /* 0x000000084074723c */ /* 0x000fee0000081074 */
[----:B------:R-:W-:Y:S01]  /*6d00*/  LOP3.LUT R9, R239, 0x40, RZ, 0x3c, !PT ;  /* 0x00000040ef097812 */ /* 0x000fe200078e3cff */
[-C--:B------:R-:W-:Y:S08]  /*6d10*/  HMMA.1688.F32.TF32 R184, R40, R88.reuse, R184 ;  /* 0x0000005828b8723c */ /* 0x080ff000000810b8 */
[C---:B------:R-:W-:Y:S01]  /*6d20*/  HMMA.1688.F32.TF32 R76, R64.reuse, R88, R76 ;  /* 0x00000058404c723c */ /* 0x040fe2000008104c */
[----:B------:R-:W-:Y:S04]  /*6d30*/  LDS R88, [R5+0x4000] ;  /* 0x0040000005587984 */ /* 0x000fe80000000800 */
[----:B------:R-:W-:Y:S03]  /*6d40*/  LDS R89, [R4+0x4000] ;  /* 0x0040000004597984 */ /* 0x000fe60000000800 */
[----:B------:R-:W-:Y:S07]  /*6d50*/  HMMA.1688.F32.TF32 R92, R64, R72, R92 ;  /* 0x00000048405c723c */ /* 0x000fee000008105c */
[----:B------:R-:W-:Y:S01]  /*6d60*/  IMAD.U32 R72, RZ, RZ, UR4 ;  /* 0x00000004ff487e24 */ /* 0x000fe2000f8e00ff */
[----:B------:R-:W-:Y:S03]  /*6d70*/  HMMA.1688.F32.TF32 R136, R40, R36, R136 ;  /* 0x000000242888723c */ /* 0x000fe60000081088 */
[----:B------:R-:W-:-:S05]  /*6d80*/  IMAD R72, R72, 0x2000, R9 ;  /* 0x0000200048487824 */ /* 0x000fca00078e0209 */
[----:B------:R-:W-:Y:S08]  /*6d90*/  HMMA.1688.F32.TF32 R120, R40, R24, R120 ;  /* 0x000000182878723c */ /* 0x000ff00000081078 */
[C---:B----4-:R-:W-:Y:S08]  /*6da0*/  HMMA.1688.F32.TF32 R140, R188.reuse, R10, R140 ;  /* 0x0000000abc8c723c */ /* 0x050ff0000008108c */
[C---:B------:R-:W-:Y:S08]  /*6db0*/  HMMA.1688.F32.TF32 R152, R188.reuse, R14, R152 ;  /* 0x0000000ebc98723c */ /* 0x040ff00000081098 */
[C---:B------:R-:W-:Y:S08]  /*6dc0*/  HMMA.1688.F32.TF32 R148, R188.reuse, R26, R148 ;  /* 0x0000001abc94723c */ /* 0x040ff00000081094 */
[C---:B------:R-:W-:Y:S08]  /*6dd0*/  HMMA.1688.F32.TF32 R144, R188.reuse, R34, R144 ;  /* 0x00000022bc90723c */ /* 0x040ff00000081090 */
[C---:B------:R-:W-:Y:S08]  /*6de0*/  HMMA.1688.F32.TF32 R156, R188.reuse, R54, R156 ;  /* 0x00000036bc9c723c */ /* 0x040ff0000008109c */
[C---:B------:R-:W-:Y:S08]  /*6df0*/  HMMA.1688.F32.TF32 R160, R188.reuse, R38, R160 ;  /* 0x00000026bca0723c */ /* 0x040ff000000810a0 */
[C---:B------:R-:W-:Y:S08]  /*6e00*/  HMMA.1688.F32.TF32 R164, R188.reuse, R74, R164 ;  /* 0x0000004abca4723c */ /* 0x040ff000000810a4 */
[----:B------:R-:W-:Y:S08]  /*6e10*/  HMMA.1688.F32.TF32 R168, R188, R90, R168 ;  /* 0x0000005abca8723c */ /* 0x000ff000000810a8 */
[C---:B-----5:R-:W-:Y:S01]  /*6e20*/  HMMA.1688.F32.TF32 R40, R196.reuse, R10, R84 ;  /* 0x0000000ac428723c */ /* 0x060fe20000081054 */
[----:B------:R-:W-:Y:S04]  /*6e30*/  LDS R84, [R5+0x4300] ;  /* 0x0043000005547984 */ /* 0x000fe80000000800 */
[----:B------:R-:W-:Y:S03]  /*6e40*/  LDS R86, [R5+0x5300] ;  /* 0x0053000005567984 */ /* 0x000fe60000000800 */
[C---:B------:R-:W-:Y:S01]  /*6e50*/  HMMA.1688.F32.TF32 R28, R196.reuse, R14, R172 ;  /* 0x0000000ec41c723c */ /* 0x040fe200000810ac */
[----:B------:R-:W-:Y:S04]  /*6e60*/  LDS R85, [R4+0x4300] ;  /* 0x0043000004557984 */ /* 0x000fe80000000800 */
[----:B------:R-:W-:Y:S03]  /*6e70*/  LDS R87, [R4+0x5300] ;  /* 0x0053000004577984 */ /* 0x000fe60000000800 */
[C---:B------:R-:W-:Y:S08]  /*6e80*/  HMMA.1688.F32.TF32 R124, R196.reuse, R34, R124 ;  /* 0x00000022c47c723c */ /* 0x040ff0000008107c */
[----:B------:R-:W-:Y:S08]  /*6e90*/  HMMA.1688.F32.TF32 R128, R196, R54, R128 ;  /* 0x00000036c480723c */ /* 0x000ff00000081080 */
[C---:B-1----:R-:W-:Y:S08]  /*6ea0*/  HMMA.1688.F32.TF32 R104, R132.reuse, R34, R104 ;  /* 0x000000228468723c */ /* 0x042ff00000081068 */
[----:B------:R-:W-:Y:S08]  /*6eb0*/  HMMA.1688.F32.TF32 R100, R132, R54, R100 ;  /* 0x000000368464723c */ /* 0x000ff00000081064 */
[C---:B--2---:R-:W-:Y:S08]  /*6ec0*/  HMMA.1688.F32.TF32 R188, R56.reuse, R10, R176 ;  /* 0x0000000a38bc723c */ /* 0x044ff000000810b0 */
[----:B------:R-:W-:Y:S01]  /*6ed0*/  HMMA.1688.F32.TF32 R48, R56, R34, R48 ;  /* 0x000000223830723c */ /* 0x000fe20000081030 */
[----:B------:R-:W1:Y:S07]  /*6ee0*/  LDSM.16.M88.4 R32, [R72+0x10800] ;  /* 0x010800004820783b */ /* 0x000e6e0000000200 */
[----:B------:R-:W-:Y:S08]  /*6ef0*/  HMMA.1688.F32.TF32 R184, R196, R90, R184 ;  /* 0x0000005ac4b8723c */ /* 0x000ff000000810b8 */
[C---:B------:R-:W-:Y:S01]  /*6f00*/  HMMA.1688.F32.TF32 R116, R132.reuse, R10, R116 ;  /* 0x0000000a8474723c */ /* 0x040fe20000081074 */
[----:B------:R-:W-:Y:S07]  /*6f10*/  LDSM.16.M88.4 R8, [R72+0x10000] ;  /* 0x010000004808783b */ /* 0x000fee0000000200 */
[----:B------:R-:W-:Y:S08]  /*6f20*/  HMMA.1688.F32.TF32 R76, R132, R90, R76 ;  /* 0x0000005a844c723c */ /* 0x000ff0000008104c */
[C---:B------:R-:W-:Y:S08]  /*6f30*/  HMMA.1688.F32.TF32 R176, R56.reuse, R14, R16 ;  /* 0x0000000e38b0723c */ /* 0x040ff00000081010 */
[C---:B------:R-:W-:Y:S08]  /*6f40*/  HMMA.1688.F32.TF32 R172, R56.reuse, R26, R20 ;  /* 0x0000001a38ac723c */ /* 0x040ff00000081014 */
[C---:B------:R-:W-:Y:S01]  /*6f50*/  HMMA.1688.F32.TF32 R52, R56.reuse, R54, R44 ;  /* 0x000000363834723c */ /* 0x040fe2000008102c */
[----:B------:R-:W-:Y:S07]  /*6f60*/  LDSM.16.M88.4 R44, [R72+0x11000] ;  /* 0x01100000482c783b */ /* 0x000fee0000000200 */
[C---:B------:R-:W-:Y:S08]  /*6f70*/  HMMA.1688.F32.TF32 R60, R56.reuse, R38, R60 ;  /* 0x00000026383c723c */ /* 0x040ff0000008103c */
[C---:B------:R-:W-:Y:S08]  /*6f80*/  HMMA.1688.F32.TF32 R68, R56.reuse, R74, R68 ;  /* 0x0000004a3844723c */ /* 0x040ff00000081044 */
[----:B------:R-:W-:Y:S01]  /*6f90*/  HMMA.1688.F32.TF32 R80, R56, R90, R80 ;  /* 0x0000005a3850723c */ /* 0x000fe20000081050 */
[----:B------:R-:W-:Y:S04]  /*6fa0*/  LDS R90, [R5+0x5000] ;  /* 0x00500000055a7984 */ /* 0x000fe80000000800 */
[----:B------:R-:W2:Y:S03]  /*6fb0*/  LDS R91, [R4+0x5000] ;  /* 0x00500000045b7984 */ /* 0x000ea60000000800 */
[C---:B------:R-:W-:Y:S01]  /*6fc0*/  HMMA.1688.F32.TF32 R96, R64.reuse, R36, R96 ;  /* 0x000000244060723c */ /* 0x040fe20000081060 */
[----:B------:R-:W3:Y:S07]  /*6fd0*/  LDSM.16.M88.4 R56, [R72+0x11400] ;  /* 0x011400004838783b */ /* 0x000eee0000000200 */
[C---:B------:R-:W-:Y:S08]  /*6fe0*/  HMMA.1688.F32.TF32 R112, R64.reuse, R12, R112 ;  /* 0x0000000c4070723c */ /* 0x040ff00000081070 */
[----:B------:R-:W-:Y:S08]  /*6ff0*/  HMMA.1688.F32.TF32 R108, R64, R24, R108 ;  /* 0x00000018406c723c */ /* 0x000ff0000008106c */
[-C--:B------:R-:W-:Y:S01]  /*7000*/  HMMA.1688.F32.TF32 R64, R196, R38.reuse, R136 ;  /* 0x00000026c440723c */ /* 0x080fe20000081088 */
[----:B------:R-:W-:Y:S04]  /*7010*/  LDS R136, [R5+0x4200] ;  /* 0x0042000005887984 */ /* 0x000fe80000000800 */
[----:B------:R-:W-:Y:S03]  /*7020*/  LDS R138, [R5+0x5200] ;  /* 0x00520000058a7984 */ /* 0x000fe60000000800 */
[----:B------:R-:W-:Y:S01]  /*7030*/  HMMA.1688.F32.TF32 R96, R132, R38, R96 ;  /* 0x000000268460723c */ /* 0x000fe20000081060 */
[----:B------:R-:W-:Y:S04]  /*7040*/  LDS R137, [R4+0x4200] ;  /* 0x0042000004897984 */ /* 0x000fe80000000800 */
[----:B------:R-:W-:Y:S03]  /*7050*/  LDS R139, [R4+0x5200] ;  /* 0x00520000048b7984 */ /* 0x000fe60000000800 */
[----:B-1----:R-:W-:Y:S08]  /*7060*/  HMMA.1688.F32.TF32 R36, R84, R32, R172 ;  /* 0x000000205424723c */ /* 0x002ff000000810ac */
[----:B------:R-:W-:Y:S01]  /*7070*/  HMMA.1688.F32.TF32 R112, R132, R14, R112 ;  /* 0x0000000e8470723c */ /* 0x000fe20000081070 */
[----:B------:R-:W1:Y:S07]  /*7080*/  LDSM.16.M88.4 R12, [R72+0x10400] ;  /* 0x01040000480c783b */ /* 0x000e6e0000000200 */
[C---:B--2---:R-:W-:Y:S01]  /*7090*/  HMMA.1688.F32.TF32 R20, R88.reuse, R8, R40 ;  /* 0x000000085814723c */ /* 0x044fe20000081028 */
[----:B------:R-:W2:Y:S07]  /*70a0*/  LDSM.16.M88.4 R40, [R72+0x10c00] ;  /* 0x010c00004828783b */ /* 0x000eae0000000200 */
[----:B---3--:R-:W-:Y:S01]  /*70b0*/  HMMA.1688.F32.TF32 R172, R88, R56, R64 ;  /* 0x0000003858ac723c */ /* 0x008fe20000081040 */
[----:B------:R-:W3:Y:S07]  /*70c0*/  LDSM.16.M88.4 R64, [R72+0x11800] ;  /* 0x011800004840783b */ /* 0x000eee0000000200 */
[-C--:B------:R-:W-:Y:S08]  /*70d0*/  HMMA.1688.F32.TF32 R180, R196, R74.reuse, R180 ;  /* 0x0000004ac4b4723c */ /* 0x080ff000000810b4 */
[----:B------:R-:W-:Y:S01]  /*70e0*/  HMMA.1688.F32.TF32 R92, R132, R74, R92 ;  /* 0x0000004a845c723c */ /* 0x000fe2000008105c */
[----:B------:R-:W4:Y:S07]  /*70f0*/  LDSM.16.M88.4 R72, [R72+0x11c00] ;  /* 0x011c00004848783b */ /* 0x000f2e0000000200 */
[----:B------:R-:W-:Y:S01]  /*7100*/  HMMA.1688.F32.TF32 R120, R196, R26, R120 ;  /* 0x0000001ac478723c */ /* 0x000fe20000081078 */
[----:B------:R-:W-:-:S06]  /*7110*/  UISETP.GT.AND UP0, UPT, UR5, 0x1, UPT ;  /* 0x000000010500788c */ /* 0x000fcc000bf04270 */
[----:B------:R-:W-:Y:S01]  /*7120*/  IADD3 R196, R238, -0x2, RZ ;  /* 0xfffffffeeec47810 */ /* 0x000fe20007ffe0ff */
[----:B------:R-:W-:Y:S01]  /*7130*/  HMMA.1688.F32.TF32 R108, R132, R26, R108 ;  /* 0x0000001a846c723c */ /* 0x000fe2000008106c */
[----:B------:R-:W-:Y:S02]  /*7140*/  LDS R132, [R5+0x4100] ;  /* 0x0041000005847984 */ /* 0x000fe40000000800 */
[----:B------:R-:W-:Y:S02]  /*7150*/  ISETP.GE.AND P5, PT, R195, R196, PT ;  /* 0x000000c4c300720c */ /* 0x000fe40003fa6270 */
[----:B------:R-:W-:Y:S03]  /*7160*/  LDS R134, [R5+0x5100] ;  /* 0x0051000005867984 */ /* 0x000fe60000000800 */
[----:B------:R-:W-:Y:S01]  /*7170*/  HMMA.1688.F32.TF32 R24, R84, R8, R188 ;  /* 0x000000085418723c */ /* 0x000fe200000810bc */
[----:B------:R-:W-:Y:S04]  /*7180*/  LDS R133, [R4+0x4100] ;  /* 0x0041000004857984 */ /* 0x000fe80000000800 */
[----:B------:R-:W5:Y:S03]  /*7190*/  LDS R135, [R4+0x5100] ;  /* 0x0051000004877984 */ /* 0x000f660000000800 */
[-C--:B-1----:R-:W-:Y:S01]  /*71a0*/  HMMA.1688.F32.TF32 R16, R88, R12.reuse, R28 ;  /* 0x0000000c5810723c */ /* 0x082fe2000008101c */
[----:B------:R-:W-:Y:S04]  /*71b0*/  LDS R188, [R5+0x6000] ;  /* 0x0060000005bc7984 */ /* 0x000fe80000000800 */
[----:B------:R-:W-:Y:S03]  /*71c0*/  LDS R190, [R5+0x7000] ;  /* 0x0070000005be7984 */ /* 0x000fe60000000800 */
[----:B------:R-:W-:Y:S01]  /*71d0*/  HMMA.1688.F32.TF32 R28, R84, R12, R176 ;  /* 0x0000000c541c723c */ /* 0x000fe200000810b0 */
[----:B------:R-:W-:Y:S04]  /*71e0*/  LDS R189, [R4+0x6000] ;  /* 0x0060000004bd7984 */ /* 0x000fe80000000800 */
[----:B------:R-:W1:Y:S03]  /*71f0*/  LDS R191, [R4+0x7000] ;  /* 0x0070000004bf7984 */ /* 0x000e660000000800 */
[C---:B------:R-:W-:Y:S01]  /*7200*/  HMMA.1688.F32.TF32 R120, R88.reuse, R32, R120 ;  /* 0x000000205878723c */ /* 0x040fe20000081078 */
[----:B------:R-:W-:Y:S04]  /*7210*/  LDS R176, [R5+0x6100] ;  /* 0x0061000005b07984 */ /* 0x000fe80000000800 */
[----:B------:R-:W-:Y:S03]  /*7220*/  LDS R178, [R5+0x7100] ;  /* 0x0071000005b27984 */ /* 0x000fe60000000800 */
[-C--:B--2---:R-:W-:Y:S01]  /*7230*/  HMMA.1688.F32.TF32 R124, R88, R40.reuse, R124 ;  /* 0x00000028587c723c */ /* 0x084fe2000008107c */
[----:B------:R-:W-:Y:S04]  /*7240*/  LDS R177, [R4+0x6100] ;  /* 0x0061000004b17984 */ /* 0x000fe80000000800 */
[----:B------:R-:W2:Y:S03]  /*7250*/  LDS R179, [R4+0x7100] ;  /* 0x0071000004b37984 */ /* 0x000ea60000000800 */
[----:B------:R-:W-:Y:S08]  /*7260*/  HMMA.1688.F32.TF32 R48, R84, R40, R48 ;  /* 0x000000285430723c */ /* 0x000ff00000081030 */
[-C--:B------:R-:W-:Y:S08]  /*7270*/  HMMA.1688.F32.TF32 R128, R88, R44.reuse, R128 ;  /* 0x0000002c5880723c */ /* 0x080ff00000081080 */
[C---:B------:R-:W-:Y:S08]  /*7280*/  HMMA.1688.F32.TF32 R52, R84.reuse, R44, R52 ;  /* 0x0000002c5434723c */ /* 0x040ff00000081034 */
[----:B------:R-:W-:Y:S08]  /*7290*/  HMMA.1688.F32.TF32 R60, R84, R56, R60 ;  /* 0x00000038543c723c */ /* 0x000ff0000008103c */
[-C--:B---3--:R-:W-:Y:S08]  /*72a0*/  HMMA.1688.F32.TF32 R180, R88, R64.reuse, R180 ;  /* 0x0000004058b4723c */ /* 0x088ff000000810b4 */
[----:B------:R-:W-:Y:S08]  /*72b0*/  HMMA.1688.F32.TF32 R68, R84, R64, R68 ;  /* 0x000000405444723c */ /* 0x000ff00000081044 */
[-C--:B----4-:R-:W-:Y:S01]  /*72c0*/  HMMA.1688.F32.TF32 R184, R88, R72.reuse, R184 ;  /* 0x0000004858b8723c */ /* 0x090fe200000810b8 */
[----:B------:R-:W-:Y:S04]  /*72d0*/  LDS R88, [R5+0x6300] ;  /* 0x0063000005587984 */ /* 0x000fe80000000800 */
[----:B------:R-:W-:Y:S03]  /*72e0*/  LDS R90, [R5+0x7300] ;  /* 0x00730000055a7984 */ /* 0x000fe60000000800 */
[----:B------:R-:W-:Y:S01]  /*72f0*/  HMMA.1688.F32.TF32 R80, R84, R72, R80 ;  /* 0x000000485450723c */ /* 0x000fe20000081050 */
[----:B------:R-:W-:Y:S04]  /*7300*/  LDS R84, [R5+0x6200] ;  /* 0x0062000005547984 */ /* 0x000fe80000000800 */
[----:B------:R-:W-:Y:S03]  /*7310*/  LDS R86, [R5+0x7200] ;  /* 0x0072000005567984 */ /* 0x000fe60000000800 */
[-C--:B-----5:R-:W-:Y:S01]  /*7320*/  HMMA.1688.F32.TF32 R152, R132, R12.reuse, R152 ;  /* 0x0000000c8498723c */ /* 0x0a0fe20000081098 */
[----:B------:R-:W-:Y:S04]  /*7330*/  LDS R85, [R4+0x6200] ;  /* 0x0062000004557984 */ /* 0x000fe80000000800 */
[----:B------:R-:W3:Y:S03]  /*7340*/  LDS R87, [R4+0x7200] ;  /* 0x0072000004577984 */ /* 0x000ee60000000800 */
[----:B------:R-:W-:Y:S01]  /*7350*/  HMMA.1688.F32.TF32 R112, R136, R12, R112 ;  /* 0x0000000c8870723c */ /* 0x000fe20000081070 */
[----:B------:R-:W-:Y:S04]  /*7360*/  LDS R89, [R4+0x6300] ;  /* 0x0063000004597984 */ /* 0x000fe80000000800 */
[----:B------:R-:W4:Y:S03]  /*7370*/  LDS R91, [R4+0x7300] ;  /* 0x00730000045b7984 */ /* 0x000f260000000800 */
[C---:B------:R-:W-:Y:S01]  /*7380*/  HMMA.1688.F32.TF32 R140, R132.reuse, R8, R140 ;  /* 0x00000008848c723c */ /* 0x040fe2000008108c */
[----:B------:R-:W5:Y:S04]  /*7390*/  LDL R12, [R1+0x14] ;  /* 0x00001400010c7983 */ /* 0x000f680000100800 */
[----:B------:R-:W5:Y:S03]  /*73a0*/  LDL R13, [R1+0x90] ;  /* 0x00009000010d7983 */ /* 0x000f660000100800 */
[C---:B------:R-:W-:Y:S08]  /*73b0*/  HMMA.1688.F32.TF32 R148, R132.reuse, R32, R148 ;  /* 0x000000208494723c */ /* 0x040ff00000081094 */
[C---:B------:R-:W-:Y:S08]  /*73c0*/  HMMA.1688.F32.TF32 R144, R132.reuse, R40, R144 ;  /* 0x000000288490723c */ /* 0x040ff00000081090 */
[C---:B------:R-:W-:Y:S08]  /*73d0*/  HMMA.1688.F32.TF32 R156, R132.reuse, R44, R156 ;  /* 0x0000002c849c723c */ /* 0x040ff0000008109c */
[C---:B------:R-:W-:Y:S08]  /*73e0*/  HMMA.1688.F32.TF32 R160, R132.reuse, R56, R160 ;  /* 0x0000003884a0723c */ /* 0x040ff000000810a0 */
[C---:B------:R-:W-:Y:S08]  /*73f0*/  HMMA.1688.F32.TF32 R164, R132.reuse, R64, R164 ;  /* 0x0000004084a4723c */ /* 0x040ff000000810a4 */
[----:B------:R-:W-:Y:S08]  /*7400*/  HMMA.1688.F32.TF32 R168, R132, R72, R168 ;  /* 0x0000004884a8723c */ /* 0x000ff000000810a8 */
[C---:B-1----:R-:W-:Y:S08]  /*7410*/  HMMA.1688.F32.TF32 R132, R188.reuse, R66, R180 ;  /* 0x00000042bc84723c */ /* 0x042ff000000810b4 */
[-C--:B------:R-:W-:Y:S08]  /*7420*/  HMMA.1688.F32.TF32 R16, R188, R14.reuse, R16 ;  /* 0x0000000ebc10723c */ /* 0x080ff00000081010 */
[-C--:B--2---:R-:W-:Y:S08]  /*7430*/  HMMA.1688.F32.TF32 R152, R176, R14.reuse, R152 ;  /* 0x0000000eb098723c */ /* 0x084ff00000081098 */
[-C--:B---3--:R-:W-:Y:S08]  /*7440*/  HMMA.1688.F32.TF32 R112, R84, R14.reuse, R112 ;  /* 0x0000000e5470723c */ /* 0x088ff00000081070 */
[----:B----4-:R-:W-:Y:S01]  /*7450*/  HMMA.1688.F32.TF32 R180, R88, R14, R28 ;  /* 0x0000000e58b4723c */ /* 0x010fe2000008101c */
[----:B------:R-:W2:Y:S07]  /*7460*/  LDL R14, [R1+0x10] ;  /* 0x00001000010e7983 */ /* 0x000eae0000100800 */
[----:B------:R-:W-:Y:S01]  /*7470*/  HMMA.1688.F32.TF32 R116, R136, R8, R116 ;  /* 0x000000088874723c */ /* 0x000fe20000081074 */
[----:B------:R-:W3:Y:S04]  /*7480*/  LDL R9, [R1+0xc] ;  /* 0x00000c0001097983 */ /* 0x000ee80000100800 */
[----:B------:R-:W4:Y:S03]  /*7490*/  LDL R8, [R1+0x18] ;  /* 0x0000180001087983 */ /* 0x000f260000100800 */
[-C--:B------:R-:W-:Y:S08]  /*74a0*/  HMMA.1688.F32.TF32 R140, R176, R10.reuse, R140 ;  /* 0x0000000ab08c723c */ /* 0x080ff0000008108c */
[----:B------:R-:W-:Y:S01]  /*74b0*/  HMMA.1688.F32.TF32 R20, R188, R10, R20 ;  /* 0x0000000abc14723c */ /* 0x000fe20000081014 */
[----:B------:R-:W-:Y:S01]  /*74c0*/  SEL R4, RZ, 0x4, !P0 ;  /* 0x00000004ff047807 */ /* 0x000fe20004000000 */
[----:B------:R-:W-:Y:S01]  /*74d0*/  USEL UR5, UR5, URZ, !UP0 ;  /* 0x0000003f05057287 */ /* 0x000fe2000c000000 */
[----:B------:R-:W5:Y:S04]  /*74e0*/  LDL R15, [R1+0x98] ;  /* 0x00009800010f7983 */ /* 0x000f680000100800 */
[----:B------:R-:W5:Y:S01]  /*74f0*/  LDL R31, [R1+0xd8] ;  /* 0x0000d800011f7983 */ /* 0x000f620000100800 */
[C---:B------:R-:W-:Y:S03]  /*7500*/  HMMA.1688.F32.TF32 R148, R176.reuse, R34, R148 ;  /* 0x00000022b094723c */ /* 0x040fe60000081094 */
[----:B------:R-:W5:Y:S04]  /*7510*/  LDL R30, [R1+0xd4] ;  /* 0x0000d400011e7983 */ /* 0x000f680000100800 */
[----:B------:R-:W5:Y:S01]  /*7520*/  LDL R29, [R1+0x10c] ;  /* 0x00010c00011d7983 */ /* 0x000f620000100800 */
[C---:B------:R-:W-:Y:S03]  /*7530*/  HMMA.1688.F32.TF32 R144, R176.reuse, R42, R144 ;  /* 0x0000002ab090723c */ /* 0x040fe60000081090 */
[----:B------:R-:W5:Y:S05]  /*7540*/  LDL R28, [R1+0x118] ;  /* 0x00011800011c7983 */ /* 0x000f6a0000100800 */
[C---:B------:R-:W-:Y:S08]  /*7550*/  HMMA.1688.F32.TF32 R156, R176.reuse, R46, R156 ;  /* 0x0000002eb09c723c */ /* 0x040ff0000008109c */
[C---:B------:R-:W-:Y:S08]  /*7560*/  HMMA.1688.F32.TF32 R160, R176.reuse, R58, R160 ;  /* 0x0000003ab0a0723c */ /* 0x040ff000000810a0 */
[C---:B------:R-:W-:Y:S08]  /*7570*/  HMMA.1688.F32.TF32 R164, R176.reuse, R66, R164 ;  /* 0x00000042b0a4723c */ /* 0x040ff000000810a4 */
[----:B------:R-:W-:Y:S08]  /*7580*/  HMMA.1688.F32.TF32 R168, R176, R74, R168 ;  /* 0x0000004ab0a8723c */ /* 0x000ff000000810a8 */
[-C--:B------:R-:W-:Y:S01]  /*7590*/  HMMA.1688.F32.TF32 R176, R88, R10.reuse, R24 ;  /* 0x0000000a58b0723c */ /* 0x080fe20000081018 */
[----:B------:R-:W5:Y:S07]  /*75a0*/  LDL R27, [R1+0x50] ;  /* 0x00005000011b7983 */ /* 0x000f6e0000100800 */
[----:B------:R-:W-:Y:S01]  /*75b0*/  HMMA.1688.F32.TF32 R116, R84, R10, R116 ;  /* 0x0000000a5474723c */ /* 0x000fe20000081074 */
[----:B------:R-:W5:Y:S01]  /*75c0*/  LDL R11, [R1+0x4c] ;  /* 0x00004c00010b7983 */ /* 0x000f620000100800 */
[----:B------:R-:W-:-:S03]  /*75d0*/  SEL R4, R4, RZ, !P5 ;  /* 0x000000ff04047207 */ /* 0x000fc60006800000 */
[----:B------:R-:W5:Y:S01]  /*75e0*/  LDL R26, [R1+0x58] ;  /* 0x00005800011a7983 */ /* 0x000f620000100800 */
[----:B------:R-:W-:Y:S01]  /*75f0*/  ISETP.NE.U32.AND P0, PT, R4, RZ, PT ;  /* 0x000000ff0400720c */ /* 0x000fe20003f05070 */
[----:B------:R-:W-:Y:S01]  /*7600*/  IMAD.U32 R10, RZ, RZ, UR5 ;  /* 0x00000005ff0a7e24 */ /* 0x000fe2000f8e00ff */
[----:B------:R-:W-:Y:S01]  /*7610*/  IADD3 R4, P1, R2, R233, RZ ;  /* 0x000000e902047210 */ /* 0x000fe20007f3e0ff */
[----:B------:R-:W5:Y:S01]  /*7620*/  LDL R25, [R1+0x54] ;  /* 0x0000540001197983 */ /* 0x000f620000100800 */
[C---:B------:R-:W-:Y:S01]  /*7630*/  HMMA.1688.F32.TF32 R108, R136.reuse, R32, R108 ;  /* 0x00000020886c723c */ /* 0x040fe2000008106c */
[----:B------:R-:W-:Y:S02]  /*7640*/  IMAD R10, R10, 0x8000, R243 ;  /* 0x000080000a0a7824 */ /* 0x000fe400078e02f3 */
[----:B------:R-:W-:Y:S01]  /*7650*/  IMAD.X R5, R3, 0x1, R234, P1 ;  /* 0x0000000103057824 */ /* 0x000fe200008e06ea */
[----:B------:R-:W-:Y:S04]  /*7660*/  BAR.SYNC.DEFER_BLOCKING 0x0 ;  /* 0x0000000000007b1d */ /* 0x000fe80000010000 */
[----:B------:R-:W-:Y:S02]  /*7670*/  HMMA.1688.F32.TF32 R104, R136, R40, R104 ;  /* 0x000000288868723c */ /* 0x000fe40000081068 */
[----:B------:R-:W5:Y:S04]  /*7680*/  LDL R24, [R1+0x8c] ;  /* 0x00008c0001187983 */ /* 0x000f680000100800 */
[----:B------:R-:W1:Y:S02]  /*7690*/  S2R R199, SR_TID.X ;  /* 0x0000000000c77919 */ /* 0x000e640000002100 */
[-C--:B------:R-:W-:Y:S02]  /*76a0*/  HMMA.1688.F32.TF32 R120, R188, R34.reuse, R120 ;  /* 0x00000022bc78723c */ /* 0x080fe40000081078 */
[----:B------:R-:W5:Y:S04]  /*76b0*/  LDL R40, [R1+0xc4] ;  /* 0x0000c40001287983 */ /* 0x000f680000100800 */
[----:B------:R-:W5:Y:S02]  /*76c0*/  LDL R33, [R1+0xfc] ;  /* 0x0000fc0001217983 */ /* 0x000f640000100800 */
[-C--:B------:R-:W-:Y:S02]  /*76d0*/  HMMA.1688.F32.TF32 R108, R84, R34.reuse, R108 ;  /* 0x00000022546c723c */ /* 0x080fe4000008106c */
[----:B------:R-:W5:Y:S04]  /*76e0*/  LDL R32, [R1+0x104] ;  /* 0x0001040001207983 */ /* 0x000f680000100800 */
[----:B------:R-:W-:Y:S01]  /*76f0*/  @!PT LDS RZ, [RZ] ;  /* 0x00000000fffff984 */ /* 0x000fe20000000800 */
[----:B------:R-:W-:Y:S01]  /*7700*/  @!PT LDS RZ, [RZ] ;  /* 0x00000000fffff984 */ /* 0x000fe20000000800 */
[----:B------:R-:W-:Y:S01]  /*7710*/  @!PT LDS RZ, [RZ] ;  /* 0x00000000fffff984 */ /* 0x000fe20000000800 */
[----:B------:R1:W-:Y:S02]  /*7720*/  LDGSTS.E [R10], [R4.64], P0 ;  /* 0x00000000040a7fae */ /* 0x0003e40008121848 */
[----:B------:R-:W-:Y:S02]  /*7730*/  HMMA.1688.F32.TF32 R36, R88, R34, R36 ;  /* 0x000000225824723c */ /* 0x000fe40000081024 */
[----:B------:R-:W5:Y:S04]  /*7740*/  LDL R35, [R1+0x100] ;  /* 0x0001000001237983 */ /* 0x000f680000100800 */
[----:B------:R-:W5:Y:S02]  /*7750*/  LDL R34, [R1+0x108] ;  /* 0x0001080001227983 */ /* 0x000f640000100800 */
[----:B------:R-:W-:Y:S01]  /*7760*/  HMMA.1688.F32.TF32 R100, R136, R44, R100 ;  /* 0x0000002c8864723c */ /* 0x000fe20000081064 */
[----:B-1----:R-:W-:-:S05]  /*7770*/  IADD3 R4, P1, R2, R232, RZ ;  /* 0x000000e802047210 */ /* 0x002fca0007f3e0ff */
[----:B------:R-:W-:Y:S02]  /*7780*/  IMAD.X R5, R3, 0x1, R235, P1 ;  /* 0x0000000103057824 */ /* 0x000fe400008e06eb */
[----:B------:R-:W-:Y:S03]  /*7790*/  HMMA.1688.F32.TF32 R96, R136, R56, R96 ;  /* 0x000000388860723c */ /* 0x000fe60000081060 */
[----:B------:R1:W-:Y:S01]  /*77a0*/  LDGSTS.E [R10+0x200], [R4.64], P0 ;  /* 0x00200000040a7fae */ /* 0x0003e20008121848 */
[----:B------:R-:W-:-:S04]  /*77b0*/  ISETP.GT.AND P0, PT, R0, 0x4, PT ;  /* 0x000000040000780c */ /* 0x000fc80003f04270 */
[----:B------:R-:W-:Y:S01]  /*77c0*/  HMMA.1688.F32.TF32 R92, R136, R64, R92 ;  /* 0x00000040885c723c */ /* 0x000fe2000008105c */
[----:B-1----:R-:W-:-:S07]  /*77d0*/  SEL R4, RZ, 0x4, !P0 ;  /* 0x00000004ff047807 */ /* 0x002fce0004000000 */
[----:B------:R-:W-:Y:S01]  /*77e0*/  HMMA.1688.F32.TF32 R76, R136, R72, R76 ;  /* 0x00000048884c723c */ /* 0x000fe2000008104c */
[----:B------:R-:W-:-:S04]  /*77f0*/  SEL R4, R4, RZ, !P5 ;  /* 0x000000ff04047207 */ /* 0x000fc80006800000 */
[----:B------:R-:W-:-:S03]  /*7800*/  ISETP.NE.U32.AND P0, PT, R4, RZ, PT ;  /* 0x000000ff0400720c */ /* 0x000fc60003f05070 */
[----:B------:R-:W-:Y:S01]  /*7810*/  HMMA.1688.F32.TF32 R128, R188, R46, R128 ;  /* 0x0000002ebc80723c */ /* 0x000fe20000081080 */
[----:B------:R-:W-:Y:S02]  /*7820*/  ISETP.GT.AND P1, PT, R0, 0x8, PT ;  /* 0x000000080000780c */ /* 0x000fe40003f24270 */
[----:B------:R-:W-:-:S05]  /*7830*/  IADD3 R195, R195, 0x1, RZ ;  /* 0x00000001c3c37810 */ /* 0x000fca0007ffe0ff */
[----:B------:R-:W-:Y:S08]  /*7840*/  HMMA.1688.F32.TF32 R100, R84, R46, R100 ;  /* 0x0000002e5464723c */ /* 0x000ff00000081064 */
[C---:B------:R-:W-:Y:S08]  /*7850*/  HMMA.1688.F32.TF32 R124, R188.reuse, R42, R124 ;  /* 0x0000002abc7c723c */ /* 0x040ff0000008107c */
[C---:B------:R-:W-:Y:S08]  /*7860*/  HMMA.1688.F32.TF32 R136, R188.reuse, R58, R172 ;  /* 0x0000003abc88723c */ /* 0x040ff000000810ac */
[----:B------:R-:W-:Y:S08]  /*7870*/  HMMA.1688.F32.TF32 R184, R188, R74, R184 ;  /* 0x0000004abcb8723c */ /* 0x000ff000000810b8 */
[C---:B------:R-:W-:Y:S08]  /*7880*/  HMMA.1688.F32.TF32 R104, R84.reuse, R42, R104 ;  /* 0x0000002a5468723c */ /* 0x040ff00000081068 */
[C---:B------:R-:W-:Y:S08]  /*7890*/  HMMA.1688.F32.TF32 R96, R84.reuse, R58, R96 ;  /* 0x0000003a5460723c */ /* 0x040ff00000081060 */
[C---:B------:R-:W-:Y:S08]  /*78a0*/  HMMA.1688.F32.TF32 R92, R84.reuse, R66, R92 ;  /* 0x00000042545c723c */ /* 0x040ff0000008105c */
[----:B------:R-:W-:Y:S01]  /*78b0*/  HMMA.1688.F32.TF32 R76, R84, R74, R76 ;  /* 0x0000004a544c723c */ /* 0x000fe2000008104c */
[----:B--2---:R-:W-:-:S02]  /*78c0*/  IADD3 R4, P2, R2, R14, RZ ;  /* 0x0000000e02047210 */ /* 0x004fc40007f5e0ff */
[----:B------:R-:W2:Y:S03]  /*78d0*/  LDL R14, [R1+0x94] ;  /* 0x00009400010e7983 */ /* 0x000ea60000100800 */
[----:B---3--:R-:W-:Y:S01]  /*78e0*/  IMAD.X R5, R3, 0x1, R9, P2 ;  /* 0x0000000103057824 */ /* 0x008fe200010e0609 */
[----:B------:R-:W-:Y:S02]  /*78f0*/  SEL R9, RZ, 0x4, !P1 ;  /* 0x00000004ff097807 */ /* 0x000fe40004800000 */
[----:B----4-:R-:W-:Y:S02]  /*7900*/  IADD3 R8, P1, R2, R8, RZ ;  /* 0x0000000802087210 */ /* 0x010fe40007f3e0ff */
[----:B------:R1:W-:Y:S02]  /*7910*/  LDGSTS.E [R10+0x1000], [R4.64], P0 ;  /* 0x01000000040a7fae */ /* 0x0003e40008121848 */
[----:B-1----:R-:W-:Y:S01]  /*7920*/  SEL R4, R9, RZ, !P5 ;  /* 0x000000ff09047207 */ /* 0x002fe20006800000 */
[----:B-----5:R-:W-:-:S02]  /*7930*/  IMAD.X R9, R3, 0x1, R12, P1 ;  /* 0x0000000103097824 */ /* 0x020fc400008e060c */
[----:B------:R-:W3:Y:S01]  /*7940*/  LDL R12, [R1+0xd0] ;  /* 0x0000d000010c7983 */ /* 0x000ee20000100800 */
[----:B------:R-:W-:Y:S02]  /*7950*/  ISETP.GT.AND P2, PT, R0, 0xc, PT ;  /* 0x0000000c0000780c */ /* 0x000fe40003f44270 */
[----:B------:R-:W-:Y:S01]  /*7960*/  ISETP.NE.U32.AND P1, PT, R4, RZ, PT ;  /* 0x000000ff0400720c */ /* 0x000fe20003f25070 */
[----:B------:R1:W-:Y:S01]  /*7970*/  LDGSTS.E [R10+0x1200], [R8.64], P0 ;  /* 0x01200000080a7fae */ /* 0x0003e20008121848 */
[----:B------:R-:W-:-:S04]  /*7980*/  SEL R5, RZ, 0x4, !P2 ;  /* 0x00000004ff057807 */ /* 0x000fc80005000000 */
[----:B-1----:R-:W-:Y:S02]  /*7990*/  SEL R8, R5, RZ, !P5 ;  /* 0x000000ff05087207 */ /* 0x002fe40006800000 */
[----:B------:R-:W-:Y:S02]  /*79a0*/  IADD3 R4, P2, R2, R27, RZ ;  /* 0x0000001b02047210 */ /* 0x000fe40007f5e0ff */
[----:B------:R-:W-:Y:S01]  /*79b0*/  ISETP.NE.U32.AND P0, PT, R8, RZ, PT ;  /* 0x000000ff0800720c */ /* 0x000fe20003f05070 */
[----:B------:R-:W4:Y:S02]  /*79c0*/  LDL R27, [R1+0x114] ;  /* 0x00011400011b7983 */ /* 0x000f240000100800 */
[----:B------:R-:W-:Y:S02]  /*79d0*/  IMAD.X R5, R3, 0x1, R11, P2 ;  /* 0x0000000103057824 */ /* 0x000fe400010e060b */
[----:B------:R-:W5:Y:S04]  /*79e0*/  LDL R11, [R1+0xcc] ;  /* 0x0000cc00010b7983 */ /* 0x000f680000100800 */
[----:B------:R1:W-:Y:S02]  /*79f0*/  LDGSTS.E [R10+0x2000], [R4.64], P1 ;  /* 0x02000000040a7fae */ /* 0x0003e40008921848 */
[----:B-1----:R-:W-:-:S02]  /*7a00*/  IADD3 R4, P3, R2, R13, RZ ;  /* 0x0000000d02047210 */ /* 0x002fc40007f7e0ff */
[----:B------:R-:W4:Y:S01]  /*7a10*/  LDL R13, [R1+0x110] ;  /* 0x00011000010d7983 */ /* 0x000f220000100800 */
[----:B------:R-:W-:-:S03]  /*7a20*/  IADD3 R8, P2, R2, R26, RZ ;  /* 0x0000001a02087210 */ /* 0x000fc60007f5e0ff */
[----:B------:R-:W4:Y:S02]  /*7a30*/  LDL R26, [R1+0x150] ;  /* 0x00015000011a7983 */ /* 0x000f240000100800 */
[C---:B------:R-:W-:Y:S01]  /*7a40*/  IMAD.X R9, R3.reuse, 0x1, R25, P2 ;  /* 0x0000000103097824 */ /* 0x040fe200010e0619 */
[----:B------:R-:W-:Y:S01]  /*7a50*/  ISETP.GT.AND P2, PT, R0, 0x10, PT ;  /* 0x000000100000780c */ /* 0x000fe20003f44270 */
[----:B------:R-:W4:Y:S01]  /*7a60*/  LDL R25, [R1+0x14c] ;  /* 0x00014c0001197983 */ /* 0x000f220000100800 */
[----:B------:R-:W-:-:S03]  /*7a70*/  IMAD.X R5, R3, 0x1, R24, P3 ;  /* 0x0000000103057824 */ /* 0x000fc600018e0618 */
[----:B------:R1:W-:Y:S04]  /*7a80*/  LDGSTS.E [R10+0x2200], [R8.64], P1 ;  /* 0x02200000080a7fae */ /* 0x0003e80008921848 */
[----:B------:R-:W4:Y:S04]  /*7a90*/  LDL R24, [R1+0x158] ;  /* 0x0001580001187983 */ /* 0x000f280000100800 */
[----:B------:R1:W-:Y:S02]  /*7aa0*/  LDGSTS.E [R10+0x3000], [R4.64], P0 ;  /* 0x03000000040a7fae */ /* 0x0003e40008121848 */
[----:B-1----:R-:W-:-:S02]  /*7ab0*/  SEL R9, RZ, 0x4, !P2 ;  /* 0x00000004ff097807 */ /* 0x002fc40005000000 */
[----:B------:R-:W-:Y:S02]  /*7ac0*/  IADD3 R8, P1, R2, R15, RZ ;  /* 0x0000000f02087210 */ /* 0x000fe40007f3e0ff */
[----:B------:R-:W-:Y:S01]  /*7ad0*/  ISETP.GT.AND P2, PT, R0, 0x14, PT ;  /* 0x000000140000780c */ /* 0x000fe20003f44270 */
[----:B------:R-:W4:Y:S01]  /*7ae0*/  LDL R15, [R1+0x190] ;  /* 0x00019000010f7983 */ /* 0x000f220000100800 */
[----:B------:R-:W-:Y:S02]  /*7af0*/  SEL R4, R9, RZ, !P5 ;  /* 0x000000ff09047207 */ /* 0x000fe40006800000 */
[----:B------:R-:W-:Y:S01]  /*7b00*/  SEL R5, RZ, 0x4, !P2 ;  /* 0x00000004ff057807 */ /* 0x000fe20005000000 */
[----:B--2---:R-:W-:Y:S01]  /*7b10*/  IMAD.X R9, R3, 0x1, R14, P1 ;  /* 0x0000000103097824 */ /* 0x004fe200008e060e */
[----:B------:R-:W-:Y:S01]  /*7b20*/  ISETP.NE.U32.AND P1, PT, R4, RZ, PT ;  /* 0x000000ff0400720c */ /* 0x000fe20003f25070 */
[----:B------:R-:W2:Y:S04]  /*7b30*/  LDL R14, [R1+0x154] ;  /* 0x00015400010e7983 */ /* 0x000ea80000100800 */
[----:B------:R1:W-:Y:S01]  /*7b40*/  LDGSTS.E [R10+0x3200], [R8.64], P0 ;  /* 0x03200000080a7fae */ /* 0x0003e20008121848 */
[----:B---3--:R-:W-:-:S03]  /*7b50*/  IADD3 R4, P2, R2, R12, RZ ;  /* 0x0000000c02047210 */ /* 0x008fc60007f5e0ff */
[----:B------:R-:W3:Y:S01]  /*7b60*/  LDL R12, [R1+0x18c] ;  /* 0x00018c00010c7983 */ /* 0x000ee20000100800 */
[----:B-1----:R-:W-:Y:S01]  /*7b70*/  SEL R8, R5, RZ, !P5 ;  /* 0x000000ff05087207 */ /* 0x002fe20006800000 */
[----:B-----5:R-:W-:Y:S02]  /*7b80*/  IMAD.X R5, R3, 0x1, R11, P2 ;  /* 0x0000000103057824 */ /* 0x020fe400010e060b */
[----:B------:R-:W5:Y:S04]  /*7b90*/  LDL R11, [R1+0x198] ;  /* 0x00019800010b7983 */ /* 0x000f680000100800 */
[----:B------:R4:W-:Y:S02]  /*7ba0*/  LDGSTS.E [R10+0x4000], [R4.64], P1 ;  /* 0x04000000040a7fae */ /* 0x0009e40008921848 */
[----:B----4-:R-:W-:-:S02]  /*7bb0*/  IADD3 R4, P3, R2, R13, RZ ;  /* 0x0000000d02047210 */ /* 0x010fc40007f7e0ff */
[----:B------:R-:W4:Y:S01]  /*7bc0*/  LDL R13, [R1+0x194] ;  /* 0x00019400010d7983 */ /* 0x000f220000100800 */
[----:B------:R-:W-:Y:S02]  /*7bd0*/  ISETP.NE.U32.AND P0, PT, R8, RZ, PT ;  /* 0x000000ff0800720c */ /* 0x000fe40003f05070 */
[----:B------:R-:W-:Y:S01]  /*7be0*/  IADD3 R8, P2, R2, R31, RZ ;  /* 0x0000001f02087210 */ /* 0x000fe20007f5e0ff */
[C---:B------:R-:W-:Y:S01]  /*7bf0*/  IMAD.X R5, R3.reuse, 0x1, R29, P3 ;  /* 0x0000000103057824 */ /* 0x040fe200018e061d */
[----:B------:R-:W4:Y:S03]  /*7c00*/  LDL R31, [R1+0xe8] ;  /* 0x0000e800011f7983 */ /* 0x000f260000100800 */
[----:B------:R-:W-:Y:S01]  /*7c10*/  IMAD.X R9, R3, 0x1, R30, P2 ;  /* 0x0000000103097824 */ /* 0x000fe200010e061e */
[----:B------:R-:W-:Y:S01]  /*7c20*/  ISETP.GT.AND P2, PT, R0, 0x18, PT ;  /* 0x000000180000780c */ /* 0x000fe20003f44270 */
[----:B------:R-:W4:Y:S04]  /*7c30*/  LDL R30, [R1+0xe4] ;  /* 0x0000e400011e7983 */ /* 0x000f280000100800 */
[----:B------:R1:W-:Y:S04]  /*7c40*/  LDGSTS.E [R10+0x4200], [R8.64], P1 ;  /* 0x04200000080a7fae */ /* 0x0003e80008921848 */
[----:B------:R1:W-:Y:S04]  /*7c50*/  LDGSTS.E [R10+0x5000], [R4.64], P0 ;  /* 0x05000000040a7fae */ /* 0x0003e80008121848 */
[----:B------:R-:W4:Y:S01]  /*7c60*/  LDL R29, [R1+0x11c] ;  /* 0x00011c00011d7983 */ /* 0x000f220000100800 */
[----:B-1----:R-:W-:-:S02]  /*7c70*/  SEL R8, RZ, 0x4, !P2 ;  /* 0x00000004ff087807 */ /* 0x002fc40005000000 */
[----:B------:R-:W-:Y:S02]  /*7c80*/  IADD3 R4, P1, R2, R28, RZ ;  /* 0x0000001c02047210 */ /* 0x000fe40007f3e0ff */
[----:B------:R-:W-:Y:S01]  /*7c90*/  SEL R8, R8, RZ, !P5 ;  /* 0x000000ff08087207 */ /* 0x000fe20006800000 */
[----:B------:R-:W4:Y:S01]  /*7ca0*/  LDL R28, [R1+0x60] ;  /* 0x00006000011c7983 */ /* 0x000f220000100800 */
[----:B------:R-:W-:Y:S01]  /*7cb0*/  ISETP.GT.AND P2, PT, R0, 0x1c, PT ;  /* 0x0000001c0000780c */ /* 0x000fe20003f44270 */
[----:B------:R-:W-:Y:S01]  /*7cc0*/  IMAD.X R5, R3, 0x1, R27, P1 ;  /* 0x0000000103057824 */ /* 0x000fe200008e061b */
[----:B------:R-:W-:Y:S01]  /*7cd0*/  ISETP.NE.U32.AND P1, PT, R8, RZ, PT ;  /* 0x000000ff0800720c */ /* 0x000fe20003f25070 */
[----:B------:R-:W4:Y:S01]  /*7ce0*/  LDL R27, [R1+0x5c] ;  /* 0x00005c00011b7983 */ /* 0x000f220000100800 */
[----:B------:R-:W-:Y:S02]  /*7cf0*/  SEL R9, RZ, 0x4, !P2 ;  /* 0x00000004ff097807 */ /* 0x000fe40005000000 */
[----:B------:R-:W-:Y:S01]  /*7d00*/  IADD3 R8, P2, R2, R26, RZ ;  /* 0x0000001a02087210 */ /* 0x000fe20007f5e0ff */
[----:B------:R1:W-:Y:S04]  /*7d10*/  LDGSTS.E [R10+0x5200], [R4.64], P0 ;  /* 0x05200000040a7fae */ /* 0x0003e80008121848 */
[----:B------:R-:W4:Y:S01]  /*7d20*/  LDL R26, [R1+0x68] ;  /* 0x00006800011a7983 */ /* 0x000f220000100800 */
[----:B-1----:R-:W-:Y:S01]  /*7d30*/  SEL R4, R9, RZ, !P5 ;  /* 0x000000ff09047207 */ /* 0x002fe20006800000 */
[----:B------:R-:W-:-:S02]  /*7d40*/  IMAD.X R9, R3, 0x1, R25, P2 ;  /* 0x0000000103097824 */ /* 0x000fc400010e0619 */
[----:B------:R-:W4:Y:S01]  /*7d50*/  LDL R25, [R1+0x64] ;  /* 0x0000640001197983 */ /* 0x000f220000100800 */
[----:B------:R-:W-:Y:S02]  /*7d60*/  ISETP.NE.U32.AND P2, PT, R4, RZ, PT ;  /* 0x000000ff0400720c */ /* 0x000fe40003f45070 */
[C---:B------:R-:W-:Y:S01]  /*7d70*/  IADD3 R4, P0, R2.reuse, R24, RZ ;  /* 0x0000001802047210 */ /* 0x040fe20007f1e0ff */
[----:B------:R1:W-:Y:S04]  /*7d80*/  LDGSTS.E [R10+0x6000], [R8.64], P1 ;  /* 0x06000000080a7fae */ /* 0x0003e80008921848 */
[----:B------:R-:W4:Y:S01]  /*7d90*/  LDL R24, [R1+0x20] ;  /* 0x0000200001187983 */ /* 0x000f220000100800 */
[----:B-1----:R-:W-:-:S03]  /*7da0*/  IADD3 R8, P3, R2, R15, RZ ;  /* 0x0000000f02087210 */ /* 0x002fc60007f7e0ff */
[----:B------:R-:W4:Y:S01]  /*7db0*/  LDL R15, [R1+0x1c] ;  /* 0x00001c00010f7983 */ /* 0x000f220000100800 */
[----:B--2---:R-:W-:-:S03]  /*7dc0*/  IMAD.X R5, R3, 0x1, R14, P0 ;  /* 0x0000000103057824 */ /* 0x004fc600000e060e */
[----:B------:R-:W2:Y:S04]  /*7dd0*/  LDL R14, [R1+0x24] ;  /* 0x00002400010e7983 */ /* 0x000ea80000100800 */
[----:B------:R5:W-:Y:S01]  /*7de0*/  LDGSTS.E [R10+0x6200], [R4.64], P1 ;  /* 0x06200000040a7fae */ /* 0x000be20008921848 */
[----:B---3--:R-:W-:-:S03]  /*7df0*/  IMAD.X R9, R3, 0x1, R12, P3 ;  /* 0x0000000103097824 */ /* 0x008fc600018e060c */
[----:B------:R-:W3:Y:S01]  /*7e00*/  LDL R12, [R1+0x28] ;  /* 0x00002800010c7983 */ /* 0x000ee20000100800 */
[----:B------:R-:W-:-:S03]  /*7e10*/  ISETP.GT.AND P0, PT, R0, 0x1, PT ;  /* 0x000000010000780c */ /* 0x000fc60003f04270 */
[----:B------:R1:W-:Y:S01]  /*7e20*/  LDGSTS.E [R10+0x7000], [R8.64], P2 ;  /* 0x07000000080a7fae */ /* 0x0003e20009121848 */
[----:B-----5:R-:W-:-:S05]  /*7e30*/  IADD3 R4, P1, R2, R11, RZ ;  /* 0x0000000b02047210 */ /* 0x020fca0007f3e0ff */
[----:B----4-:R-:W-:Y:S02]  /*7e40*/  IMAD.X R5, R3, 0x1, R13, P1 ;  /* 0x0000000103057824 */ /* 0x010fe400008e060d */
[----:B------:R-:W4:Y:S01]  /*7e50*/  LDL R13, [R1+0xa0] ;  /* 0x0000a000010d7983 */ /* 0x000f220000100800 */
[----:B------:R-:W-:Y:S02]  /*7e60*/  SEL R11, RZ, 0x4, !P0 ;  /* 0x00000004ff0b7807 */ /* 0x000fe40004000000 */
[----:B------:R-:W-:Y:S01]  /*7e70*/  ISETP.GT.AND P1, PT, R0, 0x5, PT ;  /* 0x000000050000780c */ /* 0x000fe20003f24270 */
[----:B------:R5:W-:Y:S01]  /*7e80*/  LDGSTS.E [R10+0x7200], [R4.64], P2 ;  /* 0x07200000040a7fae */ /* 0x000be20009121848 */
[----:B------:R-:W-:-:S04]  /*7e90*/  SEL R11, R11, RZ, !P5 ;  /* 0x000000ff0b0b7207 */ /* 0x000fc80006800000 */
[----:B------:R-:W-:Y:S02]  /*7ea0*/  ISETP.NE.U32.AND P0, PT, R11, RZ, PT ;  /* 0x000000ff0b00720c */ /* 0x000fe40003f05070 */
[----:B------:R-:W4:Y:S01]  /*7eb0*/  LDL R11, [R1+0xdc] ;  /* 0x0000dc00010b7983 */ /* 0x000f220000100800 */
[----:B-----5:R-:W-:Y:S01]  /*7ec0*/  SEL R4, RZ, 0x4, !P1 ;  /* 0x00000004ff047807 */ /* 0x020fe20004800000 */
[----:B-1----:R-:W-:Y:S01]  /*7ed0*/  IMAD.U32 R10, RZ, RZ, UR5 ;  /* 0x00000005ff0a7e24 */ /* 0x002fe2000f8e00ff */
[----:B------:R-:W-:Y:S02]  /*7ee0*/  IADD3 R8, P1, R2, R245, RZ ;  /* 0x000000f502087210 */ /* 0x000fe40007f3e0ff */
[----:B------:R-:W-:Y:S01]  /*7ef0*/  SEL R4, R4, RZ, !P5 ;  /* 0x000000ff04047207 */ /* 0x000fe20006800000 */
[----:B------:R-:W-:Y:S02]  /*7f00*/  IMAD R10, R10, 0x8000, R242 ;  /* 0x000080000a0a7824 */ /* 0x000fe400078e02f2 */
[----:B------:R-:W-:Y:S01]  /*7f10*/  IMAD.X R9, R3, 0x1, R244, P1 ;  /* 0x0000000103097824 */ /* 0x000fe200008e06f4 */
[----:B------:R-:W-:-:S02]  /*7f20*/  ISETP.NE.U32.AND P1, PT, R4, RZ, PT ;  /* 0x000000ff0400720c */ /* 0x000fc40003f25070 */
[----:B------:R-:W-:Y:S02]  /*7f30*/  IADD3 R4, P2, R2, R247, RZ ;  /* 0x000000f702047210 */ /* 0x000fe40007f5e0ff */
[----:B------:R1:W-:Y:S03]  /*7f40*/  LDGSTS.E [R10+0x400], [R8.64], P0 ;  /* 0x00400000080a7fae */ /* 0x0003e60008121848 */
[----:B------:R-:W-:-:S05]  /*7f50*/  IMAD.X R5, R3, 0x1, R246, P2 ;  /* 0x0000000103057824 */ /* 0x000fca00010e06f6 */
[----:B------:R5:W-:Y:S01]  /*7f60*/  LDGSTS.E [R10+0x600], [R4.64], P0 ;  /* 0x00600000040a7fae */ /* 0x000be20008121848 */
[----:B-1----:R-:W-:-:S03]  /*7f70*/  IADD3 R8, P3, R2, R24, RZ ;  /* 0x0000001802087210 */ /* 0x002fc60007f7e0ff */
[----:B------:R-:W4:Y:S02]  /*7f80*/  LDL R24, [R1+0x9c] ;  /* 0x00009c0001187983 */ /* 0x000f240000100800 */
[----:B------:R-:W-:Y:S02]  /*7f90*/  IMAD.X R9, R3, 0x1, R15, P3 ;  /* 0x0000000103097824 */ /* 0x000fe400018e060f */
[----:B------:R-:W4:Y:S04]  /*7fa0*/  LDL R15, [R1+0xa8] ;  /* 0x0000a800010f7983 */ /* 0x000f280000100800 */
[----:B------:R3:W-:Y:S01]  /*7fb0*/  LDGSTS.E [R10+0x1400], [R8.64], P1 ;  /* 0x01400000080a7fae */ /* 0x0007e20008921848 */
[----:B------:R-:W-:-:S04]  /*7fc0*/  ISETP.GT.AND P2, PT, R0, 0x9, PT ;  /* 0x000000090000780c */ /* 0x000fc80003f44270 */
[----:B-----5:R-:W-:Y:S02]  /*7fd0*/  SEL R4, RZ, 0x4, !P2 ;  /* 0x00000004ff047807 */ /* 0x020fe40005000000 */
[----:B------:R-:W-:Y:S02]  /*7fe0*/  ISETP.GT.AND P2, PT, R0, 0xd, PT ;  /* 0x0000000d0000780c */ /* 0x000fe40003f44270 */
[----:B------:R-:W-:Y:S02]  /*7ff0*/  SEL R4, R4, RZ, !P5 ;  /* 0x000000ff04047207 */ /* 0x000fe40006800000 */
[----:B------:R-:W-:Y:S02]  /*8000*/  SEL R5, RZ, 0x4, !P2 ;  /* 0x00000004ff057807 */ /* 0x000fe40005000000 */
[----:B---3--:R-:W-:Y:S02]  /*8010*/  IADD3 R8, P0, R2, R12, RZ ;  /* 0x0000000c02087210 */ /* 0x008fe40007f1e0ff */
[----:B------:R-:W3:Y:S03]  /*8020*/  LDL R12, [R1+0xa4] ;  /* 0x0000a400010c7983 */ /* 0x000ee60000100800 */
[----:B--2---:R-:W-:-:S02]  /*8030*/  IMAD.X R9, R3, 0x1, R14, P0 ;  /* 0x0000000103097824 */ /* 0x004fc400000e060e */
[----:B------:R-:W2:Y:S01]  /*8040*/  LDL R14, [R1+0xe0] ;  /* 0x0000e000010e7983 */ /* 0x000ea20000100800 */
[----:B------:R-:W-:Y:S02]  /*8050*/  ISETP.NE.U32.AND P0, PT, R4, RZ, PT ;  /* 0x000000ff0400720c */ /* 0x000fe40003f05070 */
[----:B------:R-:W-:Y:S01]  /*8060*/  IADD3 R4, P2, R2, R28, RZ ;  /* 0x0000001c02047210 */ /* 0x000fe20007f5e0ff */
[----:B------:R1:W-:Y:S04]  /*8070*/  LDGSTS.E [R10+0x1600], [R8.64], P1 ;  /* 0x01600000080a7fae */ /* 0x0003e80008921848 */
[----:B------:R-:W5:Y:S01]  /*8080*/  LDL R28, [R1+0x128] ;  /* 0x00012800011c7983 */ /* 0x000f620000100800 */
[----:B-1----:R-:W-:Y:S01]  /*8090*/  SEL R8, R5, RZ, !P5 ;  /* 0x000000ff05087207 */ /* 0x002fe20006800000 */
[----:B------:R-:W-:-:S02]  /*80a0*/  IMAD.X R5, R3, 0x1, R27, P2 ;  /* 0x0000000103057824 */ /* 0x000fc400010e061b */
[----:B------:R-:W5:Y:S04]  /*80b0*/  LDL R27, [R1+0x124] ;  /* 0x00012400011b7983 */ /* 0x000f680000100800 */
[----:B------:R4:W-:Y:S02]  /*80c0*/  LDGSTS.E [R10+0x2400], [R4.64], P0 ;  /* 0x02400000040a7fae */ /* 0x0009e40008121848 */
[----:B----4-:R-:W-:Y:S02]  /*80d0*/  IADD3 R4, P3, R2, R13, RZ ;  /* 0x0000000d02047210 */ /* 0x010fe40007f7e0ff */
[----:B------:R-:W4:Y:S01]  /*80e0*/  LDL R13, [R1+0x120] ;  /* 0x00012000010d7983 */ /* 0x000f220000100800 */
[----:B------:R-:W-:Y:S02]  /*80f0*/  ISETP.NE.U32.AND P1, PT, R8, RZ, PT ;  /* 0x000000ff0800720c */ /* 0x000fe40003f25070 */
[----:B------:R-:W-:-:S02]  /*8100*/  IADD3 R8, P2, R2, R26, RZ ;  /* 0x0000001a02087210 */ /* 0x000fc40007f5e0ff */
[----:B------:R-:W5:Y:S03]  /*8110*/  LDL R26, [R1+0x160] ;  /* 0x00016000011a7983 */ /* 0x000f660000100800 */
[----:B------:R-:W-:Y:S01]  /*8120*/  IMAD.X R9, R3, 0x1, R25, P2 ;  /* 0x0000000103097824 */ /* 0x000fe200010e0619 */
[----:B------:R-:W-:Y:S01]  /*8130*/  ISETP.GT.AND P2, PT, R0, 0x11, PT ;  /* 0x000000110000780c */ /* 0x000fe20003f44270 */
[----:B------:R-:W5:Y:S04]  /*8140*/  LDL R25, [R1+0x15c] ;  /* 0x00015c0001197983 */ /* 0x000f680000100800 */
[----:B------:R1:W-:Y:S02]  /*8150*/  LDGSTS.E [R10+0x2600], [R8.64], P0 ;  /* 0x02600000080a7fae */ /* 0x0003e40008121848 */
[----:B-1----:R-:W-:-:S02]  /*8160*/  SEL R9, RZ, 0x4, !P2 ;  /* 0x00000004ff097807 */ /* 0x002fc40005000000 */
[----:B------:R-:W-:Y:S01]  /*8170*/  ISETP.GT.AND P2, PT, R0, 0x15, PT ;  /* 0x000000150000780c */ /* 0x000fe20003f44270 */
[----:B------:R-:W-:Y:S02]  /*8180*/  IMAD.X R5, R3, 0x1, R24, P3 ;  /* 0x0000000103057824 */ /* 0x000fe400018e0618 */
[----:B------:R-:W5:Y:S04]  /*8190*/  LDL R24, [R1+0x1a0] ;  /* 0x0001a00001187983 */ /* 0x000f680000100800 */
[----:B------:R1:W-:Y:S01]  /*81a0*/  LDGSTS.E [R10+0x3400], [R4.64], P1 ;  /* 0x03400000040a7fae */ /* 0x0003e20008921848 */
[----:B------:R-:W-:-:S03]  /*81b0*/  IADD3 R8, P0, R2, R15, RZ ;  /* 0x0000000f02087210 */ /* 0x000fc60007f1e0ff */
[----:B------:R-:W5:Y:S01]  /*81c0*/  LDL R15, [R1+0x164] ;  /* 0x00016400010f7983 */ /* 0x000f620000100800 */
[----:B-1----:R-:W-:Y:S02]  /*81d0*/  SEL R4, R9, RZ, !P5 ;  /* 0x000000ff09047207 */ /* 0x002fe40006800000 */
[----:B------:R-:W-:Y:S01]  /*81e0*/  SEL R5, RZ, 0x4, !P2 ;  /* 0x00000004ff057807 */ /* 0x000fe20005000000 */
[----:B---3--:R-:W-:Y:S02]  /*81f0*/  IMAD.X R9, R3, 0x1, R12, P0 ;  /* 0x0000000103097824 */ /* 0x008fe400000e060c */
[----:B------:R-:W3:Y:S01]  /*8200*/  LDL R12, [R1+0x168] ;  /* 0x00016800010c7983 */ /* 0x000ee20000100800 */
[----:B------:R-:W-:Y:S02]  /*8210*/  ISETP.NE.U32.AND P0, PT, R4, RZ, PT ;  /* 0x000000ff0400720c */ /* 0x000fe40003f05070 */
[----:B--2---:R-:W-:Y:S01]  /*8220*/  IADD3 R4, P2, R2, R14, RZ ;  /* 0x0000000e02047210 */ /* 0x004fe20007f5e0ff */
[----:B------:R1:W-:Y:S04]  /*8230*/  LDGSTS.E [R10+0x3600], [R8.64], P1 ;  /* 0x03600000080a7fae */ /* 0x0003e80008921848 */
[----:B------:R-:W2:Y:S01]  /*8240*/  LDL R14, [R1+0x19c] ;  /* 0x00019c00010e7983 */ /* 0x000ea20000100800 */
[----:B-1----:R-:W-:Y:S01]  /*8250*/  SEL R8, R5, RZ, !P5 ;  /* 0x000000ff05087207 */ /* 0x002fe20006800000 */
[----:B------:R-:W-:-:S02]  /*8260*/  IMAD.X R5, R3, 0x1, R11, P2 ;  /* 0x0000000103057824 */ /* 0x000fc400010e060b */
[----:B------:R-:W2:Y:S04]  /*8270*/  LDL R11, [R1+0x1a8] ;  /* 0x0001a800010b7983 */ /* 0x000ea80000100800 */
[----:B------:R4:W-:Y:S02]  /*8280*/  LDGSTS.E [R10+0x4400], [R4.64], P0 ;  /* 0x04400000040a7fae */ /* 0x0009e40008121848 */
[----:B----4-:R-:W-:Y:S02]  /*8290*/  IADD3 R4, P3, R2, R13, RZ ;  /* 0x0000000d02047210 */ /* 0x010fe40007f7e0ff */
        /* <DEDUP_REMOVED lines=12> */
[----:B-----5:R-:W-:Y:S02]  /*8360*/  IADD3 R4, P0, R2, R28, RZ ;  /* 0x0000001c02047210 */ /* 0x020fe40007f1e0ff */
[----:B------:R-:W-:Y:S01]  /*8370*/  ISETP.GT.AND P2, PT, R0, 0x1d, PT ;  /* 0x0000001d0000780c */ /* 0x000fe20003f44270 */
[----:B------:R-:W5:Y:S01]  /*8380*/  LDL R28, [R1+0xb0] ;  /* 0x0000b000011c7983 */ /* 0x000f620000100800 */
[----:B------:R-:W-:Y:S01]  /*8390*/  SEL R8, R8, RZ, !P5 ;  /* 0x000000ff08087207 */ /* 0x000fe20006800000 */
[----:B------:R-:W-:Y:S01]  /*83a0*/  IMAD.X R5, R3, 0x1, R27, P0 ;  /* 0x0000000103057824 */ /* 0x000fe200000e061b */
[----:B------:R-:W-:Y:S01]  /*83b0*/  SEL R9, RZ, 0x4, !P2 ;  /* 0x00000004ff097807 */ /* 0x000fe20005000000 */
[----:B------:R-:W5:Y:S01]  /*83c0*/  LDL R27, [R1+0xb8] ;  /* 0x0000b800011b7983 */ /* 0x000f620000100800 */
[----:B------:R-:W-:Y:S02]  /*83d0*/  ISETP.NE.U32.AND P0, PT, R8, RZ, PT ;  /* 0x000000ff0800720c */ /* 0x000fe40003f05070 */
[----:B------:R-:W-:Y:S01]  /*83e0*/  IADD3 R8, P2, R2, R26, RZ ;  /* 0x0000001a02087210 */ /* 0x000fe20007f5e0ff */
[----:B------:R1:W-:Y:S04]  /*83f0*/  LDGSTS.E [R10+0x5600], [R4.64], P1 ;  /* 0x05600000040a7fae */ /* 0x0003e80008921848 */
[----:B------:R-:W5:Y:S01]  /*8400*/  LDL R26, [R1+0x2c] ;  /* 0x00002c00011a7983 */ /* 0x000f620000100800 */
[----:B-1----:R-:W-:Y:S01]  /*8410*/  SEL R4, R9, RZ, !P5 ;  /* 0x000000ff09047207 */ /* 0x002fe20006800000 */
[----:B------:R-:W-:-:S02]  /*8420*/  IMAD.X R9, R3, 0x1, R25, P2 ;  /* 0x0000000103097824 */ /* 0x000fc400010e0619 */
[----:B------:R-:W5:Y:S01]  /*8430*/  LDL R25, [R1+0x38] ;  /* 0x0000380001197983 */ /* 0x000f620000100800 */
[----:B------:R-:W-:-:S03]  /*8440*/  ISETP.NE.U32.AND P1, PT, R4, RZ, PT ;  /* 0x000000ff0400720c */ /* 0x000fc60003f25070 */
[----:B------:R1:W-:Y:S02]  /*8450*/  LDGSTS.E [R10+0x6400], [R8.64], P0 ;  /* 0x06400000080a7fae */ /* 0x0003e40008121848 */
[C---:B-1----:R-:W-:Y:S02]  /*8460*/  IADD3 R8, P3, R2.reuse, R24, RZ ;  /* 0x0000001802087210 */ /* 0x042fe40007f7e0ff */
[----:B------:R-:W5:Y:S01]  /*8470*/  LDL R24, [R1+0x34] ;  /* 0x0000340001187983 */ /* 0x000f620000100800 */
[----:B---3--:R-:W-:-:S03]  /*8480*/  IADD3 R4, P2, R2, R12, RZ ;  /* 0x0000000c02047210 */ /* 0x008fc60007f5e0ff */
[----:B------:R-:W3:Y:S01]  /*8490*/  LDL R12, [R1+0x30] ;  /* 0x00003000010c7983 */ /* 0x000ee20000100800 */
[----:B--2---:R-:W-:-:S03]  /*84a0*/  IMAD.X R9, R3, 0x1, R14, P3 ;  /* 0x0000000103097824 */ /* 0x004fc600018e060e */
[----:B------:R-:W2:Y:S01]  /*84b0*/  LDL R14, [R1+0x70] ;  /* 0x00007000010e7983 */ /* 0x000ea20000100800 */
[----:B------:R-:W-:-:S03]  /*84c0*/  IMAD.X R5, R3, 0x1, R15, P2 ;  /* 0x0000000103057824 */ /* 0x000fc600010e060f */
[----:B------:R-:W2:Y:S04]  /*84d0*/  LDL R15, [R1+0x78] ;  /* 0x00007800010f7983 */ /* 0x000ea80000100800 */
[----:B------:R1:W-:Y:S01]  /*84e0*/  LDGSTS.E [R10+0x6600], [R4.64], P0 ;  /* 0x06600000040a7fae */ /* 0x0003e20008121848 */
[----:B------:R-:W-:-:S03]  /*84f0*/  ISETP.GT.AND P2, PT, R0, 0x2, PT ;  /* 0x000000020000780c */ /* 0x000fc60003f44270 */
[----:B------:R4:W-:Y:S01]  /*8500*/  LDGSTS.E [R10+0x7400], [R8.64], P1 ;  /* 0x07400000080a7fae */ /* 0x0009e20008921848 */
[----:B-1----:R-:W-:-:S05]  /*8510*/  IADD3 R4, P0, R2, R11, RZ ;  /* 0x0000000b02047210 */ /* 0x002fca0007f1e0ff */
[----:B----4-:R-:W-:Y:S02]  /*8520*/  IMAD.X R5, R3, 0x1, R13, P0 ;  /* 0x0000000103057824 */ /* 0x010fe400000e060d */
[----:B------:R-:W4:Y:S01]  /*8530*/  LDL R13, [R1+0x74] ;  /* 0x00007400010d7983 */ /* 0x000f220000100800 */
[----:B------:R-:W-:-:S03]  /*8540*/  SEL R11, RZ, 0x4, !P2 ;  /* 0x00000004ff0b7807 */ /* 0x000fc60005000000 */
[----:B------:R1:W-:Y:S01]  /*8550*/  LDGSTS.E [R10+0x7600], [R4.64], P1 ;  /* 0x07600000040a7fae */ /* 0x0003e20008921848 */
[----:B------:R-:W-:-:S04]  /*8560*/  SEL R11, R11, RZ, !P5 ;  /* 0x000000ff0b0b7207 */ /* 0x000fc80006800000 */
[----:B------:R-:W-:Y:S02]  /*8570*/  ISETP.NE.U32.AND P0, PT, R11, RZ, PT ;  /* 0x000000ff0b00720c */ /* 0x000fe40003f05070 */
[----:B------:R-:W-:Y:S01]  /*8580*/  IADD3 R8, P1, R2, R249, RZ ;  /* 0x000000f902087210 */ /* 0x000fe20007f3e0ff */
[----:B------:R-:W4:Y:S01]  /*8590*/  LDL R11, [R1+0xf4] ;  /* 0x0000f400010b7983 */ /* 0x000f220000100800 */
[----:B------:R-:W-:Y:S01]  /*85a0*/  ISETP.GT.AND P2, PT, R0, 0x6, PT ;  /* 0x000000060000780c */ /* 0x000fe20003f44270 */
[----:B-1----:R-:W-:-:S03]  /*85b0*/  IMAD.U32 R10, RZ, RZ, UR5 ;  /* 0x00000005ff0a7e24 */ /* 0x002fc6000f8e00ff */
[----:B------:R-:W-:Y:S01]  /*85c0*/  SEL R4, RZ, 0x4, !P2 ;  /* 0x00000004ff047807 */ /* 0x000fe20005000000 */
[----:B------:R-:W-:Y:S02]  /*85d0*/  IMAD.X R9, R3, 0x1, R248, P1 ;  /* 0x0000000103097824 */ /* 0x000fe400008e06f8 */
[----:B------:R-:W-:Y:S01]  /*85e0*/  IMAD R10, R10, 0x8000, R241 ;  /* 0x000080000a0a7824 */ /* 0x000fe200078e02f1 */
[----:B------:R-:W-:-:S04]  /*85f0*/  SEL R4, R4, RZ, !P5 ;  /* 0x000000ff04047207 */ /* 0x000fc80006800000 */
[----:B------:R3:W-:Y:S01]  /*8600*/  LDGSTS.E [R10+0x800], [R8.64], P0 ;  /* 0x00800000080a7fae */ /* 0x0007e20008121848 */
[----:B------:R-:W-:Y:S02]  /*8610*/  ISETP.NE.U32.AND P1, PT, R4, RZ, PT ;  /* 0x000000ff0400720c */ /* 0x000fe40003f25070 */
[----:B------:R-:W-:-:S05]  /*8620*/  IADD3 R4, P2, R2, R251, RZ ;  /* 0x000000fb02047210 */ /* 0x000fca0007f5e0ff */
[----:B------:R-:W-:Y:S01]  /*8630*/  IMAD.X R5, R3, 0x1, R250, P2 ;  /* 0x0000000103057824 */ /* 0x000fe200010e06fa */
[----:B------:R-:W-:-:S04]  /*8640*/  ISETP.GT.AND P2, PT, R0, 0xa, PT ;  /* 0x0000000a0000780c */ /* 0x000fc80003f44270 */
[----:B------:R1:W-:Y:S02]  /*8650*/  LDGSTS.E [R10+0xa00], [R4.64], P0 ;  /* 0x00a00000040a7fae */ /* 0x0003e40008121848 */
[----:B-1----:R-:W-:Y:S02]  /*8660*/  SEL R4, RZ, 0x4, !P2 ;  /* 0x00000004ff047807 */ /* 0x002fe40005000000 */
[----:B------:R-:W-:Y:S02]  /*8670*/  ISETP.GT.AND P2, PT, R0, 0xe, PT ;  /* 0x0000000e0000780c */ /* 0x000fe40003f44270 */
[----:B------:R-:W-:Y:S02]  /*8680*/  SEL R4, R4, RZ, !P5 ;  /* 0x000000ff04047207 */ /* 0x000fe40006800000 */
[----:B------:R-:W-:Y:S02]  /*8690*/  SEL R5, RZ, 0x4, !P2 ;  /* 0x00000004ff057807 */ /* 0x000fe40005000000 */
[----:B---3--:R-:W-:-:S02]  /*86a0*/  IADD3 R8, P3, R2, R12, RZ ;  /* 0x0000000c02087210 */ /* 0x008fc40007f7e0ff */
[----:B------:R-:W3:Y:S03]  /*86b0*/  LDL R12, [R1+0xac] ;  /* 0x0000ac00010c7983 */ /* 0x000ee60000100800 */
[----:B-----5:R-:W-:Y:S02]  /*86c0*/  IMAD.X R9, R3, 0x1, R26, P3 ;  /* 0x0000000103097824 */ /* 0x020fe400018e061a */
[----:B------:R-:W5:Y:S04]  /*86d0*/  LDL R26, [R1+0xb4] ;  /* 0x0000b400011a7983 */ /* 0x000f680000100800 */
[----:B------:R1:W-:Y:S02]  /*86e0*/  LDGSTS.E [R10+0x1800], [R8.64], P1 ;  /* 0x01800000080a7fae */ /* 0x0003e40008921848 */
[----:B-1----:R-:W-:-:S02]  /*86f0*/  IADD3 R8, P0, R2, R25, RZ ;  /* 0x0000001902087210 */ /* 0x002fc40007f1e0ff */
[----:B------:R-:W5:Y:S03]  /*8700*/  LDL R25, [R1+0xf0] ;  /* 0x0000f00001197983 */ /* 0x000f660000100800 */
[----:B------:R-:W-:Y:S01]  /*8710*/  IMAD.X R9, R3, 0x1, R24, P0 ;  /* 0x0000000103097824 */ /* 0x000fe200000e0618 */
[----:B------:R-:W-:Y:S01]  /*8720*/  ISETP.NE.U32.AND P0, PT, R4, RZ, PT ;  /* 0x000000ff0400720c */ /* 0x000fe20003f05070 */
[----:B------:R-:W5:Y:S01]  /*8730*/  LDL R24, [R1+0xec] ;  /* 0x0000ec0001187983 */ /* 0x000f620000100800 */
[----:B--2---:R-:W-:-:S03]  /*8740*/  IADD3 R4, P2, R2, R14, RZ ;  /* 0x0000000e02047210 */ /* 0x004fc60007f5e0ff */
[----:B------:R-:W2:Y:S04]  /*8750*/  LDL R14, [R1+0xf8] ;  /* 0x0000f800010e7983 */ /* 0x000ea80000100800 */
[----:B------:R1:W-:Y:S02]  /*8760*/  LDGSTS.E [R10+0x1a00], [R8.64], P1 ;  /* 0x01a00000080a7fae */ /* 0x0003e40008921848 */
[----:B-1----:R-:W-:Y:S01]  /*8770*/  SEL R8, R5, RZ, !P5 ;  /* 0x000000ff05087207 */ /* 0x002fe20006800000 */
[----:B------:R-:W-:Y:S02]  /*8780*/  IMAD.X R5, R3, 0x1, R29, P2 ;  /* 0x0000000103057824 */ /* 0x000fe400010e061d */
[----:B------:R-:W2:Y:S01]  /*8790*/  LDL R29, [R1+0x8] ;  /* 0x00000800011d7983 */ /* 0x000ea20000100800 */
[----:B------:R-:W-:-:S02]  /*87a0*/  ISETP.NE.U32.AND P1, PT, R8, RZ, PT ;  /* 0x000000ff0800720c */ /* 0x000fc40003f25070 */
[----:B------:R-:W-:Y:S01]  /*87b0*/  IADD3 R8, P2, R2, R15, RZ ;  /* 0x0000000f02087210 */ /* 0x000fe20007f5e0ff */
[----:B------:R1:W-:Y:S04]  /*87c0*/  LDGSTS.E [R10+0x2800], [R4.64], P0 ;  /* 0x02800000040a7fae */ /* 0x0003e80008121848 */
[----:B------:R-:W2:Y:S01]  /*87d0*/  LDL R15, [R1+0x130] ;  /* 0x00013000010f7983 */ /* 0x000ea20000100800 */
[----:B----4-:R-:W-:-:S03]  /*87e0*/  IMAD.X R9, R3, 0x1, R13, P2 ;  /* 0x0000000103097824 */ /* 0x010fc600010e060d */
[----:B------:R-:W4:Y:S01]  /*87f0*/  LDL R13, [R1+0x12c] ;  /* 0x00012c00010d7983 */ /* 0x000f220000100800 */
[----:B-1----:R-:W-:Y:S02]  /*8800*/  IADD3 R4, P3, R2, R28, RZ ;  /* 0x0000001c02047210 */ /* 0x002fe40007f7e0ff */
[----:B------:R-:W-:Y:S01]  /*8810*/  ISETP.GT.AND P2, PT, R0, 0x12, PT ;  /* 0x000000120000780c */ /* 0x000fe20003f44270 */
[----:B------:R1:W-:Y:S04]  /*8820*/  LDGSTS.E [R10+0x2a00], [R8.64], P0 ;  /* 0x02a00000080a7fae */ /* 0x0003e80008121848 */
[----:B------:R-:W4:Y:S01]  /*8830*/  LDL R28, [R1+0x134] ;  /* 0x00013400011c7983 */ /* 0x000f220000100800 */
[----:B-1----:R-:W-:Y:S02]  /*8840*/  SEL R9, RZ, 0x4, !P2 ;  /* 0x00000004ff097807 */ /* 0x002fe40005000000 */
[----:B------:R-:W-:-:S02]  /*8850*/  IADD3 R8, P0, R2, R27, RZ ;  /* 0x0000001b02087210 */ /* 0x000fc40007f1e0ff */
[----:B------:R-:W-:Y:S01]  /*8860*/  ISETP.GT.AND P2, PT, R0, 0x16, PT ;  /* 0x000000160000780c */ /* 0x000fe20003f44270 */
[----:B------:R-:W4:Y:S01]  /*8870*/  LDL R27, [R1+0x170] ;  /* 0x00017000011b7983 */ /* 0x000f220000100800 */
[----:B---3--:R-:W-:-:S03]  /*8880*/  IMAD.X R5, R3, 0x1, R12, P3 ;  /* 0x0000000103057824 */ /* 0x008fc600018e060c */
[----:B------:R-:W3:Y:S04]  /*8890*/  LDL R12, [R1+0x138] ;  /* 0x00013800010c7983 */ /* 0x000ee80000100800 */
[----:B------:R1:W-:Y:S02]  /*88a0*/  LDGSTS.E [R10+0x3800], [R4.64], P1 ;  /* 0x03800000040a7fae */ /* 0x0003e40008921848 */
[----:B-1----:R-:W-:Y:S01]  /*88b0*/  SEL R4, R9, RZ, !P5 ;  /* 0x000000ff09047207 */ /* 0x002fe20006800000 */
[----:B-----5:R-:W-:Y:S01]  /*88c0*/  IMAD.X R9, R3, 0x1, R26, P0 ;  /* 0x0000000103097824 */ /* 0x020fe200000e061a */
[----:B------:R-:W-:Y:S01]  /*88d0*/  SEL R5, RZ, 0x4, !P2 ;  /* 0x00000004ff057807 */ /* 0x000fe20005000000 */
[----:B------:R-:W5:Y:S01]  /*88e0*/  LDL R26, [R1+0x16c] ;  /* 0x00016c00011a7983 */ /* 0x000f620000100800 */
[----:B------:R-:W-:-:S02]  /*88f0*/  ISETP.NE.U32.AND P0, PT, R4, RZ, PT ;  /* 0x000000ff0400720c */ /* 0x000fc40003f05070 */
[----:B------:R-:W-:Y:S01]  /*8900*/  IADD3 R4, P2, R2, R25, RZ ;  /* 0x0000001902047210 */ /* 0x000fe20007f5e0ff */
[----:B------:R1:W-:Y:S04]  /*8910*/  LDGSTS.E [R10+0x3a00], [R8.64], P1 ;  /* 0x03a00000080a7fae */ /* 0x0003e80008921848 */
[----:B------:R-:W5:Y:S01]  /*8920*/  LDL R25, [R1+0x178] ;  /* 0x0001780001197983 */ /* 0x000f620000100800 */
[----:B-1----:R-:W-:Y:S01]  /*8930*/  SEL R8, R5, RZ, !P5 ;  /* 0x000000ff05087207 */ /* 0x002fe20006800000 */
[----:B------:R-:W-:Y:S02]  /*8940*/  IMAD.X R5, R3, 0x1, R24, P2 ;  /* 0x0000000103057824 */ /* 0x000fe400010e0618 */
[----:B------:R-:W5:Y:S01]  /*8950*/  LDL R24, [R1+0x1b0] ;  /* 0x0001b00001187983 */ /* 0x000f620000100800 */
[----:B------:R-:W-:-:S02]  /*8960*/  ISETP.NE.U32.AND P1, PT, R8, RZ, PT ;  /* 0x000000ff0800720c */ /* 0x000fc40003f25070 */
[----:B--2---:R-:W-:Y:S01]  /*8970*/  IADD3 R8, P2, R2, R14, RZ ;  /* 0x0000000e02087210 */ /* 0x004fe20007f5e0ff */
[----:B------:R1:W-:Y:S04]  /*8980*/  LDGSTS.E [R10+0x4800], [R4.64], P0 ;  /* 0x04800000040a7fae */ /* 0x0003e80008121848 */
[----:B------:R-:W2:Y:S01]  /*8990*/  LDL R14, [R1+0x174] ;  /* 0x00017400010e7983 */ /* 0x000ea20000100800 */
[----:B------:R-:W-:-:S03]  /*89a0*/  IMAD.X R9, R3, 0x1, R11, P2 ;  /* 0x0000000103097824 */ /* 0x000fc600010e060b */
[----:B------:R-:W2:Y:S01]  /*89b0*/  LDL R11, [R1+0x1b8] ;  /* 0x0001b800010b7983 */ /* 0x000ea20000100800 */
[----:B-1----:R-:W-:-:S03]  /*89c0*/  IADD3 R4, P3, R2, R15, RZ ;  /* 0x0000000f02047210 */ /* 0x002fc60007f7e0ff */
[----:B------:R1:W-:Y:S04]  /*89d0*/  LDGSTS.E [R10+0x4a00], [R8.64], P0 ;  /* 0x04a00000080a7fae */ /* 0x0003e80008121848 */
[----:B------:R-:W2:Y:S01]  /*89e0*/  LDL R15, [R1+0x1ac] ;  /* 0x0001ac00010f7983 */ /* 0x000ea20000100800 */
[----:B----4-:R-:W-:-:S03]  /*89f0*/  IMAD.X R5, R3, 0x1, R13, P3 ;  /* 0x0000000103057824 */ /* 0x010fc600018e060d */
[----:B------:R-:W4:Y:S01]  /*8a00*/  LDL R13, [R1+0x1b4] ;  /* 0x0001b400010d7983 */ /* 0x000f220000100800 */
[----:B------:R-:W-:-:S03]  /*8a10*/  ISETP.GT.AND P2, PT, R0, 0x1a, PT ;  /* 0x0000001a0000780c */ /* 0x000fc60003f44270 */
[----:B------:R3:W-:Y:S01]  /*8a20*/  LDGSTS.E [R10+0x5800], [R4.64], P1 ;  /* 0x05800000040a7fae */ /* 0x0007e20008921848 */
[----:B-1----:R-:W-:Y:S02]  /*8a30*/  SEL R8, RZ, 0x4, !P2 ;  /* 0x00000004ff087807 */ /* 0x002fe40005000000 */
[----:B------:R-:W-:Y:S02]  /*8a40*/  ISETP.GT.AND P2, PT, R0, 0x1e, PT ;  /* 0x0000001e0000780c */ /* 0x000fe40003f44270 */
[----:B------:R-:W-:Y:S02]  /*8a50*/  SEL R8, R8, RZ, !P5 ;  /* 0x000000ff08087207 */ /* 0x000fe40006800000 */
[----:B------:R-:W-:Y:S02]  /*8a60*/  SEL R9, RZ, 0x4, !P2 ;  /* 0x00000004ff097807 */ /* 0x000fe40005000000 */
[----:B---3--:R-:W-:Y:S02]  /*8a70*/  IADD3 R4, P0, R2, R12, RZ ;  /* 0x0000000c02047210 */ /* 0x008fe40007f1e0ff */
[----:B------:R-:W3:Y:S03]  /*8a80*/  LDL R12, [R1] ;  /* 0x00000000010c7983 */ /* 0x000ee60000100800 */
[----:B------:R-:W-:Y:S01]  /*8a90*/  IMAD.X R5, R3, 0x1, R28, P0 ;  /* 0x0000000103057824 */ /* 0x000fe200000e061c */
[----:B------:R-:W-:Y:S01]  /*8aa0*/  ISETP.NE.U32.AND P0, PT, R8, RZ, PT ;  /* 0x000000ff0800720c */ /* 0x000fe20003f05070 */
[----:B------:R-:W3:Y:S01]  /*8ab0*/  LDL R28, [R1+0x40] ;  /* 0x00004000011c7983 */ /* 0x000ee20000100800 */
[----:B------:R-:W-:-:S03]  /*8ac0*/  IADD3 R8, P2, R2, R27, RZ ;  /* 0x0000001b02087210 */ /* 0x000fc60007f5e0ff */
[----:B------:R1:W-:Y:S04]  /*8ad0*/  LDGSTS.E [R10+0x5a00], [R4.64], P1 ;  /* 0x05a00000040a7fae */ /* 0x0003e80008921848 */
[----:B------:R-:W3:Y:S01]  /*8ae0*/  LDL R27, [R1+0x4] ;  /* 0x00000400011b7983 */ /* 0x000ee20000100800 */
[----:B-1----:R-:W-:Y:S01]  /*8af0*/  SEL R4, R9, RZ, !P5 ;  /* 0x000000ff09047207 */ /* 0x002fe20006800000 */
[C---:B-----5:R-:W-:Y:S02]  /*8b00*/  IMAD.X R9, R3.reuse, 0x1, R26, P2 ;  /* 0x0000000103097824 */ /* 0x060fe400010e061a */
[----:B------:R-:W5:Y:S01]  /*8b10*/  LDL R26, [R1+0x3c] ;  /* 0x00003c00011a7983 */ /* 0x000f620000100800 */
[----:B------:R-:W-:Y:S02]  /*8b20*/  ISETP.NE.U32.AND P2, PT, R4, RZ, PT ;  /* 0x000000ff0400720c */ /* 0x000fe40003f45070 */
[----:B------:R-:W-:Y:S01]  /*8b30*/  IADD3 R4, P1, R2, R25, RZ ;  /* 0x0000001902047210 */ /* 0x000fe20007f3e0ff */
[----:B------:R1:W-:Y:S04]  /*8b40*/  LDGSTS.E [R10+0x6800], [R8.64], P0 ;  /* 0x06800000080a7fae */ /* 0x0003e80008121848 */
[----:B------:R-:W5:Y:S01]  /*8b50*/  LDL R25, [R1+0x48] ;  /* 0x0000480001197983 */ /* 0x000f620000100800 */
[----:B--2---:R-:W-:-:S03]  /*8b60*/  IMAD.X R5, R3, 0x1, R14, P1 ;  /* 0x0000000103057824 */ /* 0x004fc600008e060e */
[----:B------:R-:W2:Y:S01]  /*8b70*/  LDL R14, [R1+0x44] ;  /* 0x00004400010e7983 */ /* 0x000ea20000100800 */
[----:B-1----:R-:W-:-:S03]  /*8b80*/  IADD3 R8, P3, R2, R24, RZ ;  /* 0x0000001802087210 */ /* 0x002fc60007f7e0ff */
[----:B------:R1:W-:Y:S04]  /*8b90*/  LDGSTS.E [R10+0x6a00], [R4.64], P0 ;  /* 0x06a00000040a7fae */ /* 0x0003e80008121848 */
[----:B------:R-:W2:Y:S01]  /*8ba0*/  LDL R24, [R1+0x80] ;  /* 0x0000800001187983 */ /* 0x000ea20000100800 */
[----:B-1----:R-:W-:-:S05]  /*8bb0*/  IADD3 R4, P0, R2, R11, RZ ;  /* 0x0000000b02047210 */ /* 0x002fca0007f1e0ff */
[C---:B----4-:R-:W-:Y:S02]  /*8bc0*/  IMAD.X R5, R3.reuse, 0x1, R13, P0 ;  /* 0x0000000103057824 */ /* 0x050fe400000e060d */
[----:B------:R-:W4:Y:S01]  /*8bd0*/  LDL R13, [R1+0x7c] ;  /* 0x00007c00010d7983 */ /* 0x000f220000100800 */
[C---:B------:R-:W-:Y:S01]  /*8be0*/  ISETP.GT.AND P1, PT, R0.reuse, 0x3, PT ;  /* 0x000000030000780c */ /* 0x040fe20003f24270 */
[----:B------:R-:W-:Y:S01]  /*8bf0*/  IMAD.X R9, R3, 0x1, R15, P3 ;  /* 0x0000000103097824 */ /* 0x000fe200018e060f */
[----:B------:R-:W-:Y:S01]  /*8c00*/  ISETP.GT.AND P0, PT, R0, 0x7, PT ;  /* 0x000000070000780c */ /* 0x000fe20003f04270 */
[----:B------:R-:W4:Y:S01]  /*8c10*/  LDL R15, [R1+0x88] ;  /* 0x00008800010f7983 */ /* 0x000f220000100800 */
[----:B------:R-:W-:-:S03]  /*8c20*/  SEL R11, RZ, 0x4, !P1 ;  /* 0x00000004ff0b7807 */ /* 0x000fc60004800000 */
[----:B------:R1:W-:Y:S01]  /*8c30*/  LDGSTS.E [R10+0x7800], [R8.64], P2 ;  /* 0x07800000080a7fae */ /* 0x0003e20009121848 */
[----:B------:R-:W-:-:S03]  /*8c40*/  SEL R11, R11, RZ, !P5 ;  /* 0x000000ff0b0b7207 */ /* 0x000fc60006800000 */
[----:B------:R1:W-:Y:S01]  /*8c50*/  LDGSTS.E [R10+0x7a00], [R4.64], P2 ;  /* 0x07a00000040a7fae */ /* 0x0003e20009121848 */
[----:B------:R-:W-:-:S03]  /*8c60*/  ISETP.NE.U32.AND P1, PT, R11, RZ, PT ;  /* 0x000000ff0b00720c */ /* 0x000fc60003f25070 */
[----:B------:R-:W4:Y:S01]  /*8c70*/  LDL R11, [R1+0x84] ;  /* 0x00008400010b7983 */ /* 0x000f220000100800 */
[----:B-1----:R-:W-:-:S03]  /*8c80*/  SEL R4, RZ, 0x4, !P0 ;  /* 0x00000004ff047807 */ /* 0x002fc60004000000 */
[----:B------:R-:W4:Y:S01]  /*8c90*/  LDL R10, [R1+0xc8] ;  /* 0x0000c800010a7983 */ /* 0x000f220000100800 */
[----:B------:R-:W-:Y:S02]  /*8ca0*/  SEL R4, R4, RZ, !P5 ;  /* 0x000000ff04047207 */ /* 0x000fe40006800000 */
[----:B---3--:R-:W-:Y:S01]  /*8cb0*/  IADD3 R8, P0, R2, R12, RZ ;  /* 0x0000000c02087210 */ /* 0x008fe20007f1e0ff */
[----:B------:R-:W-:-:S04]  /*8cc0*/  IMAD.U32 R12, RZ, RZ, UR5 ;  /* 0x00000005ff0c7e24 */ /* 0x000fc8000f8e00ff */
[C---:B------:R-:W-:Y:S01]  /*8cd0*/  IMAD.X R9, R3.reuse, 0x1, R252, P0 ;  /* 0x0000000103097824 */ /* 0x040fe200000e06fc */
[----:B------:R-:W-:Y:S02]  /*8ce0*/  ISETP.NE.U32.AND P0, PT, R4, RZ, PT ;  /* 0x000000ff0400720c */ /* 0x000fe40003f05070 */
[----:B------:R-:W-:Y:S01]  /*8cf0*/  IADD3 R4, P2, R2, R29, RZ ;  /* 0x0000001d02047210 */ /* 0x000fe20007f5e0ff */
[----:B------:R-:W-:Y:S01]  /*8d00*/  IMAD R12, R12, 0x8000, R240 ;  /* 0x000080000c0c7824 */ /* 0x000fe200078e02f0 */
[----:B------:R-:W3:Y:S03]  /*8d10*/  LDL R29, [R1+0x180] ;  /* 0x00018000011d7983 */ /* 0x000ee60000100800 */
[----:B------:R-:W-:Y:S01]  /*8d20*/  IMAD.X R5, R3, 0x1, R27, P2 ;  /* 0x0000000103057824 */ /* 0x000fe200010e061b */
[----:B------:R1:W-:Y:S04]  /*8d30*/  LDGSTS.E [R12+0xc00], [R8.64], P1 ;  /* 0x00c00000080c7fae */ /* 0x0003e80008921848 */
[----:B------:R5:W-:Y:S04]  /*8d40*/  LDGSTS.E [R12+0xe00], [R4.64], P1 ;  /* 0x00e00000040c7fae */ /* 0x000be80008921848 */
[----:B------:R-:W3:Y:S01]  /*8d50*/  LDL R27, [R1+0x188] ;  /* 0x00018800011b7983 */ /* 0x000ee20000100800 */
[----:B-1----:R-:W-:-:S02]  /*8d60*/  IADD3 R8, P3, R2, R28, RZ ;  /* 0x0000001c02087210 */ /* 0x002fc40007f7e0ff */
[----:B-----5:R-:W-:-:S03]  /*8d70*/  IADD3 R4, P2, R2, R25, RZ ;  /* 0x0000001902047210 */ /* 0x020fc60007f5e0ff */
[----:B------:R-:W-:Y:S01]  /*8d80*/  IMAD.X R9, R3, 0x1, R26, P3 ;  /* 0x0000000103097824 */ /* 0x000fe200018e061a */
[C---:B------:R-:W-:Y:S01]  /*8d90*/  ISETP.GT.AND P3, PT, R0.reuse, 0x13, PT ;  /* 0x000000130000780c */ /* 0x040fe20003f64270 */
[----:B------:R-:W5:Y:S04]  /*8da0*/  LDL R28, [R1+0x144] ;  /* 0x00014400011c7983 */ /* 0x000f680000100800 */
[----:B------:R1:W-:Y:S01]  /*8db0*/  LDGSTS.E [R12+0x1c00], [R8.64], P0 ;  /* 0x01c00000080c7fae */ /* 0x0003e20008121848 */
[----:B------:R-:W-:-:S03]  /*8dc0*/  ISETP.GT.AND P1, PT, R0, 0xb, PT ;  /* 0x0000000b0000780c */ /* 0x000fc60003f24270 */
[----:B------:R-:W3:Y:S01]  /*8dd0*/  LDL R26, [R1+0x17c] ;  /* 0x00017c00011a7983 */ /* 0x000ee20000100800 */
[----:B--2---:R-:W-:Y:S01]  /*8de0*/  IMAD.X R5, R3, 0x1, R14, P2 ;  /* 0x0000000103057824 */ /* 0x004fe200010e060e */
[C---:B------:R-:W-:Y:S02]  /*8df0*/  ISETP.GT.AND P2, PT, R0.reuse, 0xf, PT ;  /* 0x0000000f0000780c */ /* 0x040fe40003f44270 */
[----:B------:R-:W2:Y:S04]  /*8e00*/  LDL R14, [R1+0xc0] ;  /* 0x0000c000010e7983 */ /* 0x000ea80000100800 */
[----:B------:R1:W-:Y:S01]  /*8e10*/  LDGSTS.E [R12+0x1e00], [R4.64], P0 ;  /* 0x01e00000040c7fae */ /* 0x0003e20008121848 */
[----:B------:R-:W-:-:S03]  /*8e20*/  ISETP.GT.AND P0, PT, R0, 0x17, PT ;  /* 0x000000170000780c */ /* 0x000fc60003f04270 */
[----:B------:R-:W3:Y:S01]  /*8e30*/  LDL R25, [R1+0x1c0] ;  /* 0x0001c00001197983 */ /* 0x000ee20000100800 */
[----:B-1----:R-:W-:Y:S02]  /*8e40*/  SEL R4, RZ, 0x4, !P2 ;  /* 0x00000004ff047807 */ /* 0x002fe40005000000 */
[----:B------:R-:W-:Y:S02]  /*8e50*/  SEL R5, RZ, 0x4, !P3 ;  /* 0x00000004ff057807 */ /* 0x000fe40005800000 */
[----:B------:R-:W-:Y:S02]  /*8e60*/  SEL R4, R4, RZ, !P5 ;  /* 0x000000ff04047207 */ /* 0x000fe40006800000 */
[----:B------:R-:W-:Y:S02]  /*8e70*/  SEL R5, R5, RZ, !P5 ;  /* 0x000000ff05057207 */ /* 0x000fe40006800000 */
[----:B------:R-:W-:Y:S02]  /*8e80*/  ISETP.NE.U32.AND P6, PT, R4, RZ, PT ;  /* 0x000000ff0400720c */ /* 0x000fe40003fc5070 */
[----:B------:R-:W-:-:S02]  /*8e90*/  IADD3 R4, P2, R2, R24, RZ ;  /* 0x0000001802047210 */ /* 0x000fc40007f5e0ff */
[----:B------:R-:W-:Y:S01]  /*8ea0*/  SEL R9, RZ, 0x4, !P0 ;  /* 0x00000004ff097807 */ /* 0x000fe20004000000 */
[----:B------:R-:W3:Y:S01]  /*8eb0*/  LDL R24, [R1+0x184] ;  /* 0x0001840001187983 */ /* 0x000ee20000100800 */
[----:B------:R-:W-:Y:S01]  /*8ec0*/  ISETP.NE.U32.AND P0, PT, R5, RZ, PT ;  /* 0x000000ff0500720c */ /* 0x000fe20003f05070 */
[----:B----4-:R-:W-:Y:S02]  /*8ed0*/  IMAD.X R5, R3, 0x1, R13, P2 ;  /* 0x0000000103057824 */ /* 0x010fe400010e060d */
[----:B------:R-:W4:Y:S01]  /*8ee0*/  LDL R13, [R1+0xbc] ;  /* 0x0000bc00010d7983 */ /* 0x000f220000100800 */
[----:B------:R-:W-:-:S04]  /*8ef0*/  SEL R8, RZ, 0x4, !P1 ;  /* 0x00000004ff087807 */ /* 0x000fc80004800000 */
[----:B------:R-:W-:-:S04]  /*8f00*/  SEL R8, R8, RZ, !P5 ;  /* 0x000000ff08087207 */ /* 0x000fc80006800000 */
[----:B------:R-:W-:Y:S02]  /*8f10*/  ISETP.NE.U32.AND P1, PT, R8, RZ, PT ;  /* 0x000000ff0800720c */ /* 0x000fe40003f25070 */
[----:B------:R-:W-:Y:S02]  /*8f20*/  SEL R9, R9, RZ, !P5 ;  /* 0x000000ff09097207 */ /* 0x000fe40006800000 */
[----:B------:R-:W-:Y:S02]  /*8f30*/  IADD3 R8, P4, R2, R15, RZ ;  /* 0x0000000f02087210 */ /* 0x000fe40007f9e0ff */
[----:B------:R-:W-:Y:S01]  /*8f40*/  ISETP.NE.U32.AND P3, PT, R9, RZ, PT ;  /* 0x000000ff0900720c */ /* 0x000fe20003f65070 */
[----:B------:R-:W3:Y:S02]  /*8f50*/  LDL R15, [R1+0x1c8] ;  /* 0x0001c800010f7983 */ /* 0x000ee40000100800 */
[----:B------:R-:W-:Y:S01]  /*8f60*/  IMAD.X R9, R3, 0x1, R11, P4 ;  /* 0x0000000103097824 */ /* 0x000fe200020e060b */
[----:B------:R-:W-:-:S02]  /*8f70*/  ISETP.GT.AND P4, PT, R0, 0x1b, PT ;  /* 0x0000001b0000780c */ /* 0x000fc40003f84270 */
[----:B------:R-:W-:Y:S01]  /*8f80*/  LOP3.LUT R11, R199, 0x1f, RZ, 0xc0, !PT ;  /* 0x0000001fc70b7812 */ /* 0x000fe200078ec0ff */
[----:B------:R1:W-:Y:S04]  /*8f90*/  LDGSTS.E [R12+0x2c00], [R4.64], P1 ;  /* 0x02c00000040c7fae */ /* 0x0003e80008921848 */
[----:B------:R1:W-:Y:S02]  /*8fa0*/  LDGSTS.E [R12+0x2e00], [R8.64], P1 ;  /* 0x02e00000080c7fae */ /* 0x0003e40008921848 */
[----:B-1----:R-:W-:Y:S02]  /*8fb0*/  SEL R9, RZ, 0x4, !P4 ;  /* 0x00000004ff097807 */ /* 0x002fe40006000000 */
[----:B------:R-:W-:Y:S02]  /*8fc0*/  ISETP.GE.AND P4, PT, R11, R0, PT ;  /* 0x000000000b00720c */ /* 0x000fe40003f86270 */
[----:B------:R-:W3:Y:S01]  /*8fd0*/  LDL R11, [R1+0x140] ;  /* 0x00014000010b7983 */ /* 0x000ee20000100800 */
[----:B------:R-:W-:-:S04]  /*8fe0*/  ISETP.GT.AND P2, PT, R0, 0x1f, PT ;  /* 0x0000001f0000780c */ /* 0x000fc80003f44270 */
[----:B------:R-:W-:Y:S02]  /*8ff0*/  SEL R5, RZ, 0x4, !P2 ;  /* 0x00000004ff057807 */ /* 0x000fe40005000000 */
[C---:B------:R-:W-:Y:S02]  /*9000*/  IADD3 R8, P1, R2.reuse, R10, RZ ;  /* 0x0000000a02087210 */ /* 0x040fe40007f3e0ff */
[----:B------:R-:W-:Y:S02]  /*9010*/  SEL R10, R5, RZ, !P5 ;  /* 0x000000ff050a7207 */ /* 0x000fe40006800000 */
[----:B--2---:R-:W-:Y:S02]  /*9020*/  IADD3 R4, P2, R2, R14, RZ ;  /* 0x0000000e02047210 */ /* 0x004fe40007f5e0ff */
[----:B------:R-:W2:Y:S03]  /*9030*/  LDL R14, [R1+0x1bc] ;  /* 0x0001bc00010e7983 */ /* 0x000ea60000100800 */
[----:B----4-:R-:W-:-:S02]  /*9040*/  IMAD.X R5, R3, 0x1, R13, P2 ;  /* 0x0000000103057824 */ /* 0x010fc400010e060d */
[----:B------:R-:W4:Y:S01]  /*9050*/  LDL R13, [R1+0x1c4] ;  /* 0x0001c400010d7983 */ /* 0x000f220000100800 */
[----:B------:R-:W-:-:S03]  /*9060*/  SEL R9, R9, RZ, !P5 ;  /* 0x000000ff09097207 */ /* 0x000fc60006800000 */
[----:B------:R1:W-:Y:S01]  /*9070*/  LDGSTS.E [R12+0x3c00], [R4.64], P6 ;  /* 0x03c00000040c7fae */ /* 0x0003e2000b121848 */
[----:B------:R-:W-:Y:S01]  /*9080*/  ISETP.NE.U32.AND P2, PT, R9, RZ, PT ;  /* 0x000000ff0900720c */ /* 0x000fe20003f45070 */
[----:B------:R-:W-:Y:S01]  /*9090*/  IMAD.X R9, R3, 0x1, R40, P1 ;  /* 0x0000000103097824 */ /* 0x000fe200008e0628 */
[----:B------:R-:W-:Y:S02]  /*90a0*/  ISETP.NE.U32.AND P1, PT, R10, RZ, PT ;  /* 0x000000ff0a00720c */ /* 0x000fe40003f25070 */
[----:B------:R-:W-:Y:S02]  /*90b0*/  SEL R10, RZ, 0x4, P4 ;  /* 0x00000004ff0a7807 */ /* 0x000fe40002000000 */
[----:B------:R5:W-:Y:S02]  /*90c0*/  LDGSTS.E [R12+0x3e00], [R8.64], P6 ;  /* 0x03e00000080c7fae */ /* 0x000be4000b121848 */
[----:B------:R-:W-:Y:S02]  /*90d0*/  SEL R10, R10, RZ, !P5 ;  /* 0x000000ff0a0a7207 */ /* 0x000fe40006800000 */
[----:B-1----:R-:W-:-:S05]  /*90e0*/  IADD3 R4, P4, R2, R35, RZ ;  /* 0x0000002302047210 */ /* 0x002fca0007f9e0ff */
[C---:B------:R-:W-:Y:S01]  /*90f0*/  IMAD.X R5, R3.reuse, 0x1, R33, P4 ;  /* 0x0000000103057824 */ /* 0x040fe200020e0621 */
[----:B-----5:R-:W-:Y:S02]  /*9100*/  IADD3 R8, P5, R2, R34, RZ ;  /* 0x0000002202087210 */ /* 0x020fe40007fbe0ff */
[----:B------:R-:W-:Y:S02]  /*9110*/  ISETP.NE.U32.AND P4, PT, R10, RZ, PT ;  /* 0x000000ff0a00720c */ /* 0x000fe40003f85070 */
[----:B------:R1:W-:Y:S01]  /*9120*/  LDGSTS.E [R12+0x4c00], [R4.64], P0 ;  /* 0x04c00000040c7fae */ /* 0x0003e20008121848 */
[----:B------:R-:W-:-:S05]  /*9130*/  IMAD.X R9, R3, 0x1, R32, P5 ;  /* 0x0000000103097824 */ /* 0x000fca00028e0620 */
[----:B------:R5:W-:Y:S01]  /*9140*/  LDGSTS.E [R12+0x4e00], [R8.64], P0 ;  /* 0x04e00000080c7fae */ /* 0x000be20008121848 */
[C---:B-1----:R-:W-:Y:S02]  /*9150*/  IADD3 R4, P5, R2.reuse, R31, RZ ;  /* 0x0000001f02047210 */ /* 0x042fe40007fbe0ff */
[----:B---3--:R-:W-:-:S03]  /*9160*/  IADD3 R10, P6, R2, R11, RZ ;  /* 0x0000000b020a7210 */ /* 0x008fc60007fde0ff */
[C---:B------:R-:W-:Y:S02]  /*9170*/  IMAD.X R5, R3.reuse, 0x1, R28, P5 ;  /* 0x0000000103057824 */ /* 0x040fe400028e061c */
[----:B------:R-:W-:Y:S01]  /*9180*/  IMAD.X R11, R3, 0x1, R30, P6 ;  /* 0x00000001030b7824 */ /* 0x000fe200030e061e */
[----:B-----5:R-:W-:-:S04]  /*9190*/  IADD3 R8, P0, R2, R29, RZ ;  /* 0x0000001d02087210 */ /* 0x020fc80007f1e0ff */
[----:B------:R1:W-:Y:S01]  /*91a0*/  LDGSTS.E [R12+0x5c00], [R10.64], P3 ;  /* 0x05c000000a0c7fae */ /* 0x0003e20009921848 */
[----:B------:R-:W-:-:S03]  /*91b0*/  IMAD.X R9, R3, 0x1, R26, P0 ;  /* 0x0000000103097824 */ /* 0x000fc600000e061a */
[----:B------:R3:W-:Y:S04]  /*91c0*/  LDGSTS.E [R12+0x5e00], [R4.64], P3 ;  /* 0x05e00000040c7fae */ /* 0x0007e80009921848 */
[----:B------:R5:W-:Y:S01]  /*91d0*/  LDGSTS.E [R12+0x6c00], [R8.64], P2 ;  /* 0x06c00000080c7fae */ /* 0x000be20009121848 */
[C---:B-1----:R-:W-:Y:S02]  /*91e0*/  IADD3 R10, P5, R2.reuse, R27, RZ ;  /* 0x0000001b020a7210 */ /* 0x042fe40007fbe0ff */
[----:B---3--:R-:W-:-:S03]  /*91f0*/  IADD3 R4, P0, R2, R25, RZ ;  /* 0x0000001902047210 */ /* 0x008fc60007f1e0ff */
[----:B------:R-:W-:Y:S01]  /*9200*/  IMAD.X R11, R3, 0x1, R24, P5 ;  /* 0x00000001030b7824 */ /* 0x000fe200028e0618 */
[----:B-----5:R-:W-:-:S04]  /*9210*/  IADD3 R8, P3, R2, R15, RZ ;  /* 0x0000000f02087210 */ /* 0x020fc80007f7e0ff */
[----:B------:R1:W-:Y:S01]  /*9220*/  LDGSTS.E [R12+0x6e00], [R10.64], P2 ;  /* 0x06e000000a0c7fae */ /* 0x0003e20009121848 */
[----:B------:R-:W-:-:S04]  /*9230*/  IMAD.MOV.U32 R24, RZ, RZ, c[0x0][0x188] ;  /* 0x00006200ff187624 */ /* 0x000fc800078e00ff */
[----:B------:R-:W-:-:S05]  /*9240*/  IMAD.SHL.U32 R24, R24, 0x20, RZ ;  /* 0x0000002018187824 */ /* 0x000fca00078e00ff */
[----:B------:R-:W-:Y:S01]  /*9250*/  SHF.R.S32.HI R15, RZ, 0x1f, R24 ;  /* 0x0000001fff0f7819 */ /* 0x000fe20000011418 */
[----:B------:R-:W-:Y:S03]  /*9260*/  HMMA.1688.F32.TF32 R48, R88, R42, R48 ;  /* 0x0000002a5830723c */ /* 0x000fe60000081030 */
[----:B------:R-:W-:Y:S02]  /*9270*/  SHF.L.U64.HI R15, R24, 0x2, R15 ;  /* 0x00000002180f7819 */ /* 0x000fe4000001020f */
[----:B------:R-:W-:-:S03]  /*9280*/  IADD3 R0, R0, -0x20, RZ ;  /* 0xffffffe000007810 */ /* 0x000fc60007ffe0ff */
[C---:B------:R-:W-:Y:S08]  /*9290*/  HMMA.1688.F32.TF32 R44, R88.reuse, R46, R52 ;  /* 0x0000002e582c723c */ /* 0x040ff00000081034 */
[C---:B------:R-:W-:Y:S08]  /*92a0*/  HMMA.1688.F32.TF32 R60, R88.reuse, R58, R60 ;  /* 0x0000003a583c723c */ /* 0x040ff0000008103c */
[C---:B------:R-:W-:Y:S08]  /*92b0*/  HMMA.1688.F32.TF32 R68, R88.reuse, R66, R68 ;  /* 0x000000425844723c */ /* 0x040ff00000081044 */
[----:B------:R-:W-:Y:S01]  /*92c0*/  HMMA.1688.F32.TF32 R80, R88, R74, R80 ;  /* 0x0000004a5850723c */ /* 0x000fe20000081050 */
[----:B--2---:R-:W-:Y:S01]  /*92d0*/  IMAD.X R5, R3, 0x1, R14, P0 ;  /* 0x0000000103057824 */ /* 0x004fe200000e060e */
[----:B-1----:R-:W-:-:S04]  /*92e0*/  IADD3 R10, P0, R6, R231, RZ ;  /* 0x000000e7060a7210 */ /* 0x002fc80007f1e0ff */
[----:B------:R1:W-:Y:S01]  /*92f0*/  LDGSTS.E [R12+0x7c00], [R4.64], P1 ;  /* 0x07c00000040c7fae */ /* 0x0003e20008921848 */
[----:B------:R-:W-:Y:S02]  /*9300*/  IMAD.X R11, R230, 0x1, R7, P0 ;  /* 0x00000001e60b7824 */ /* 0x000fe400000e0607 */
[----:B-1----:R-:W-:Y:S01]  /*9310*/  IMAD.U32 R5, RZ, RZ, UR5 ;  /* 0x00000005ff057e24 */ /* 0x002fe2000f8e00ff */
[----:B------:R-:W-:Y:S01]  /*9320*/  IADD3 R4, P2, R6, R227, RZ ;  /* 0x000000e306047210 */ /* 0x000fe20007f5e0ff */
[----:B----4-:R-:W-:-:S05]  /*9330*/  IMAD.X R9, R3, 0x1, R13, P3 ;  /* 0x0000000103097824 */ /* 0x010fca00018e060d */
[----:B------:R1:W-:Y:S04]  /*9340*/  LDGSTS.E [R12+0x7e00], [R8.64], P1 ;  /* 0x07e00000080c7fae */ /* 0x0003e80008921848 */
[----:B------:R-:W0:Y:S01]  /*9350*/  LDGDEPBAR ;  /* 0x00000000000079af */ /* 0x000e220000000000 */
[----:B-1----:R-:W-:Y:S01]  /*9360*/  IMAD R12, R5, 0x2000, R236 ;  /* 0x00002000050c7824 */ /* 0x002fe200078e02ec */
[----:B------:R-:W-:Y:S01]  /*9370*/  IADD3 R8, P0, R6, R223, RZ ;  /* 0x000000df06087210 */ /* 0x000fe20007f1e0ff */
[----:B------:R-:W-:-:S03]  /*9380*/  IMAD.X R5, R226, 0x1, R7, P2 ;  /* 0x00000001e2057824 */ /* 0x000fc600010e0607 */
[----:B------:R1:W-:Y:S01]  /*9390*/  LDGSTS.E [R12+0x10000], [R10.64], P4 ;  /* 0x100000000a0c7fae */ /* 0x0003e2000a121848 */
[----:B------:R-:W-:-:S03]  /*93a0*/  IMAD.X R9, R222, 0x1, R7, P0 ;  /* 0x00000001de097824 */ /* 0x000fc600000e0607 */
[----:B------:R2:W-:Y:S04]  /*93b0*/  LDGSTS.E [R12+0x10400], [R4.64], P4 ;  /* 0x10400000040c7fae */ /* 0x0005e8000a121848 */
[----:B------:R3:W-:Y:S01]  /*93c0*/  LDGSTS.E [R12+0x10800], [R8.64], P4 ;  /* 0x10800000080c7fae */ /* 0x0007e2000a121848 */
[C---:B-1----:R-:W-:Y:S02]  /*93d0*/  IADD3 R10, P1, R6.reuse, R219, RZ ;  /* 0x000000db060a7210 */ /* 0x042fe40007f3e0ff */
[----:B--2---:R-:W-:-:S03]  /*93e0*/  IADD3 R4, P0, R6, R215, RZ ;  /* 0x000000d706047210 */ /* 0x004fc60007f1e0ff */
[--C-:B------:R-:W-:Y:S01]  /*93f0*/  IMAD.X R11, R218, 0x1, R7.reuse, P1 ;  /* 0x00000001da0b7824 */ /* 0x100fe200008e0607 */
[----:B---3--:R-:W-:Y:S01]  /*9400*/  IADD3 R8, P1, R6, R211, RZ ;  /* 0x000000d306087210 */ /* 0x008fe20007f3e0ff */
[----:B------:R-:W-:-:S03]  /*9410*/  IMAD.X R5, R214, 0x1, R7, P0 ;  /* 0x00000001d6057824 */ /* 0x000fc600000e0607 */
[----:B------:R1:W-:Y:S01]  /*9420*/  LDGSTS.E [R12+0x10c00], [R10.64], P4 ;  /* 0x10c000000a0c7fae */ /* 0x0003e2000a121848 */
[----:B------:R-:W-:-:S03]  /*9430*/  IMAD.X R9, R210, 0x1, R7, P1 ;  /* 0x00000001d2097824 */ /* 0x000fc600008e0607 */
[----:B------:R2:W-:Y:S01]  /*9440*/  LDGSTS.E [R12+0x11000], [R4.64], P4 ;  /* 0x11000000040c7fae */ /* 0x0005e2000a121848 */
[----:B------:R-:W-:Y:S01]  /*9450*/  LOP3.LUT R13, R236, 0x40, RZ, 0x3c, !PT ;  /* 0x00000040ec0d7812 */ /* 0x000fe200078e3cff */
[----:B------:R-:W-:Y:S02]  /*9460*/  IMAD.U32 R14, RZ, RZ, UR5 ;  /* 0x00000005ff0e7e24 */ /* 0x000fe4000f8e00ff */
[----:B------:R3:W-:Y:S01]  /*9470*/  LDGSTS.E [R12+0x11400], [R8.64], P4 ;  /* 0x11400000080c7fae */ /* 0x0007e2000a121848 */
[C---:B-1----:R-:W-:Y:S02]  /*9480*/  IADD3 R10, P0, R6.reuse, R207, RZ ;  /* 0x000000cf060a7210 */ /* 0x042fe40007f1e0ff */
[----:B--2---:R-:W-:-:S03]  /*9490*/  IADD3 R4, P1, R6, R203, RZ ;  /* 0x000000cb06047210 */ /* 0x004fc60007f3e0ff */
[--C-:B------:R-:W-:Y:S01]  /*94a0*/  IMAD.X R11, R206, 0x1, R7.reuse, P0 ;  /* 0x00000001ce0b7824 */ /* 0x100fe200000e0607 */
[----:B---3--:R-:W-:Y:S01]  /*94b0*/  IADD3 R8, P0, R6, R229, RZ ;  /* 0x000000e506087210 */ /* 0x008fe20007f1e0ff */
[----:B------:R-:W-:-:S03]  /*94c0*/  IMAD.X R5, R202, 0x1, R7, P1 ;  /* 0x00000001ca057824 */ /* 0x000fc600008e0607 */
[----:B------:R1:W-:Y:S01]  /*94d0*/  LDGSTS.E [R12+0x11800], [R10.64], P4 ;  /* 0x118000000a0c7fae */ /* 0x0003e2000a121848 */
[----:B------:R-:W-:Y:S02]  /*94e0*/  IMAD R14, R14, 0x2000, R13 ;  /* 0x000020000e0e7824 */ /* 0x000fe400078e020d */
[----:B------:R-:W-:Y:S01]  /*94f0*/  IMAD.X R9, R228, 0x1, R7, P0 ;  /* 0x00000001e4097824 */ /* 0x000fe200000e0607 */
        /* <DEDUP_REMOVED lines=10> */
[----:B------:R-:W-:-:S03]  /*95a0*/  IADD3 R12, P1, R6, R209, RZ ;  /* 0x000000d1060c7210 */ /* 0x000fc60007f3e0ff */
[----:B------:R3:W-:Y:S01]  /*95b0*/  LDGSTS.E [R14+0x10e00], [R8.64], P4 ;  /* 0x10e00000080e7fae */ /* 0x0007e2000a121848 */
[C---:B-1----:R-:W-:Y:S02]  /*95c0*/  IADD3 R10, P0, R6.reuse, R213, RZ ;  /* 0x000000d5060a7210 */ /* 0x042fe40007f1e0ff */
[----:B--2---:R-:W-:-:S03]  /*95d0*/  IADD3 R4, P2, R6, R205, RZ ;  /* 0x000000cd06047210 */ /* 0x004fc60007f5e0ff */
[--C-:B------:R-:W-:Y:S01]  /*95e0*/  IMAD.X R11, R212, 0x1, R7.reuse, P0 ;  /* 0x00000001d40b7824 */ /* 0x100fe200000e0607 */
[----:B---3--:R-:W-:Y:S01]  /*95f0*/  IADD3 R8, P0, R6, R201, RZ ;  /* 0x000000c906087210 */ /* 0x008fe20007f1e0ff */
[----:B------:R-:W-:-:S03]  /*9600*/  IMAD.X R13, R208, 0x1, R7, P1 ;  /* 0x00000001d00d7824 */ /* 0x000fc600008e0607 */
[----:B------:R1:W-:Y:S01]  /*9610*/  LDGSTS.E [R14+0x11200], [R10.64], P4 ;  /* 0x112000000a0e7fae */ /* 0x0003e2000a121848 */
[--C-:B------:R-:W-:Y:S02]  /*9620*/  IMAD.X R5, R204, 0x1, R7.reuse, P2 ;  /* 0x00000001cc057824 */ /* 0x100fe400010e0607 */
[----:B------:R-:W-:Y:S01]  /*9630*/  IMAD.X R9, R200, 0x1, R7, P0 ;  /* 0x00000001c8097824 */ /* 0x000fe200000e0607 */
[----:B------:R1:W-:Y:S04]  /*9640*/  LDGSTS.E [R14+0x11600], [R12.64], P4 ;  /* 0x116000000c0e7fae */ /* 0x0003e8000a121848 */
[----:B------:R1:W-:Y:S04]  /*9650*/  LDGSTS.E [R14+0x11a00], [R4.64], P4 ;  /* 0x11a00000040e7fae */ /* 0x0003e8000a121848 */
[----:B------:R1:W-:Y:S01]  /*9660*/  LDGSTS.E [R14+0x11e00], [R8.64], P4 ;  /* 0x11e00000080e7fae */ /* 0x0003e2000a121848 */
[----:B------:R-:W-:-:S02]  /*9670*/  IADD3 R207, P4, R207, UR10, RZ ;  /* 0x0000000acfcf7c10 */ /* 0x000fc4000ff9e0ff */
[----:B------:R-:W-:Y:S01]  /*9680*/  IADD3 R201, P1, R201, UR10, RZ ;  /* 0x0000000ac9c97c10 */ /* 0x000fe2000ff3e0ff */
[----:B------:R-:W0:Y:S01]  /*9690*/  LDGDEPBAR ;  /* 0x00000000000079af */ /* 0x000e220000000000 */
[----:B------:R-:W-:Y:S02]  /*96a0*/  IADD3.X R206, R206, UR6, RZ, P4, !PT ;  /* 0x00000006cece7c10 */ /* 0x000fe4000a7fe4ff */
[----:B------:R-:W-:Y:S02]  /*96b0*/  IADD3 R221, P4, R221, UR10, RZ ;  /* 0x0000000adddd7c10 */ /* 0x000fe4000ff9e0ff */
[----:B------:R-:W-:Y:S02]  /*96c0*/  IADD3 R203, P2, R203, UR10, RZ ;  /* 0x0000000acbcb7c10 */ /* 0x000fe4000ff5e0ff */
[----:B------:R-:W-:Y:S02]  /*96d0*/  IADD3.X R220, R220, UR6, RZ, P4, !PT ;  /* 0x00000006dcdc7c10 */ /* 0x000fe4000a7fe4ff */
[----:B------:R-:W-:-:S02]  /*96e0*/  IADD3 R205, P3, R205, UR10, RZ ;  /* 0x0000000acdcd7c10 */ /* 0x000fc4000ff7e0ff */
[----:B------:R-:W-:Y:S02]  /*96f0*/  ISETP.NE.U32.AND P4, PT, R238, R195, PT ;  /* 0x000000c3ee00720c */ /* 0x000fe40003f85070 */
[----:B------:R-:W-:Y:S02]  /*9700*/  IADD3.X R200, R200, UR6, RZ, P1, !PT ;  /* 0x00000006c8c87c10 */ /* 0x000fe40008ffe4ff */
[----:B------:R-:W-:Y:S02]  /*9710*/  IADD3.X R202, R202, UR6, RZ, P2, !PT ;  /* 0x00000006caca7c10 */ /* 0x000fe400097fe4ff */
[----:B------:R-:W-:Y:S02]  /*9720*/  IADD3 R209, P5, R209, UR10, RZ ;  /* 0x0000000ad1d17c10 */ /* 0x000fe4000ffbe0ff */
[----:B------:R-:W-:Y:S02]  /*9730*/  IADD3 R211, P6, R211, UR10, RZ ;  /* 0x0000000ad3d37c10 */ /* 0x000fe4000ffde0ff */
[----:B------:R-:W-:-:S02]  /*9740*/  IADD3 R213, P0, R213, UR10, RZ ;  /* 0x0000000ad5d57c10 */ /* 0x000fc4000ff1e0ff */
[----:B------:R-:W-:Y:S02]  /*9750*/  IADD3 R215, P1, R215, UR10, RZ ;  /* 0x0000000ad7d77c10 */ /* 0x000fe4000ff3e0ff */
[----:B------:R-:W-:Y:S02]  /*9760*/  IADD3 R217, P2, R217, UR10, RZ ;  /* 0x0000000ad9d97c10 */ /* 0x000fe4000ff5e0ff */
[----:B------:R-:W-:Y:S02]  /*9770*/  IADD3.X R204, R204, UR6, RZ, P3, !PT ;  /* 0x00000006cccc7c10 */ /* 0x000fe40009ffe4ff */
[----:B------:R-:W-:Y:S02]  /*9780*/  IADD3 R219, P3, R219, UR10, RZ ;  /* 0x0000000adbdb7c10 */ /* 0x000fe4000ff7e0ff */
[----:B------:R-:W-:Y:S02]  /*9790*/  IADD3.X R208, R208, UR6, RZ, P5, !PT ;  /* 0x00000006d0d07c10 */ /* 0x000fe4000affe4ff */
[----:B------:R-:W-:-:S02]  /*97a0*/  IADD3.X R210, R210, UR6, RZ, P6, !PT ;  /* 0x00000006d2d27c10 */ /* 0x000fc4000b7fe4ff */
[----:B------:R-:W-:Y:S02]  /*97b0*/  IADD3.X R212, R212, UR6, RZ, P0, !PT ;  /* 0x00000006d4d47c10 */ /* 0x000fe400087fe4ff */
        /* <DEDUP_REMOVED lines=8> */
[----:B------:R-:W-:Y:S02]  /*9840*/  LEA R2, P3, R24, R2, 0x2 ;  /* 0x0000000218027211 */ /* 0x000fe400078610ff */
[----:B------:R-:W-:Y:S02]  /*9850*/  IADD3.X R222, R222, UR6, RZ, P5, !PT ;  /* 0x00000006dede7c10 */ /* 0x000fe4000affe4ff */
[----:B------:R-:W-:-:S02]  /*9860*/  IADD3.X R224, R224, UR6, RZ, P6, !PT ;  /* 0x00000006e0e07c10 */ /* 0x000fc4000b7fe4ff */
[----:B------:R-:W-:Y:S02]  /*9870*/  IADD3.X R226, R226, UR6, RZ, P0, !PT ;  /* 0x00000006e2e27c10 */ /* 0x000fe400087fe4ff */
[----:B------:R-:W-:Y:S02]  /*9880*/  IADD3.X R228, R228, UR6, RZ, P1, !PT ;  /* 0x00000006e4e47c10 */ /* 0x000fe40008ffe4ff */
[----:B------:R-:W-:Y:S01]  /*9890*/  IADD3.X R230, R230, UR6, RZ, P2, !PT ;  /* 0x00000006e6e67c10 */ /* 0x000fe200097fe4ff */
[----:B------:R-:W-:Y:S01]  /*98a0*/  IMAD.X R3, R3, 0x1, R15, P3 ;  /* 0x0000000103037824 */ /* 0x000fe200018e060f */
[----:B-1----:R-:W-:Y:S01]  /*98b0*/  @!P4 CALL.REL.NOINC `(.L_x_0) ;  /* 0x000000100000c944 */ /* 0x002fe20003c00000 */
[----:B------:R-:W-:Y:S05]  /*98c0*/  BRA `(.L_x_1) ;  /* 0xffffcf5000007947 */ /* 0x000fea000383ffff */
.L_x_0:
[----:B------:R-:W1:Y:S01]  /*98d0*/  S2R R9, SR_TID.X ;  /* 0x0000000000097919 */ /* 0x000e620000002100 */
[----:B------:R-:W-:-:S04]  /*98e0*/  DEPBAR.LE SB0, 0x0 ;  /* 0x000080000000791a */ /* 0x000fc80000000000 */
[C---:B------:R-:W-:Y:S01]  /*98f0*/  IADD3 R5, R192.reuse, 0x1, RZ ;  /* 0x00000001c0057810 */ /* 0x040fe20007ffe0ff */
[----:B------:R-:W-:Y:S01]  /*9900*/  IMAD.MOV.U32 R10, RZ, RZ, R152 ;  /* 0x000000ffff0a7224 */ /* 0x000fe200078e0098 */
[C---:B------:R-:W-:Y:S01]  /*9910*/  IADD3 R7, R192.reuse, 0x2, RZ ;  /* 0x00000002c0077810 */ /* 0x040fe20007ffe0ff */
[----:B------:R-:W-:Y:S01]  /*9920*/  IMAD.MOV.U32 R11, RZ, RZ, R153 ;  /* 0x000000ffff0b7224 */ /* 0x000fe200078e0099 */
[----:B------:R-:W-:Y:S01]  /*9930*/  ISETP.GE.AND P0, PT, R5, c[0x0][0x17c], PT ;  /* 0x00005f0005007a0c */ /* 0x000fe20003f06270 */
[----:B------:R-:W-:Y:S01]  /*9940*/  IMAD.U32 R5, RZ, RZ, UR7 ;  /* 0x00000007ff057e24 */ /* 0x000fe2000f8e00ff */
[----:B------:R-:W-:Y:S01]  /*9950*/  IADD3 R6, R192, 0x3, RZ ;  /* 0x00000003c0067810 */ /* 0x000fe20007ffe0ff */
[----:B------:R-:W-:Y:S01]  /*9960*/  IMAD.MOV.U32 R152, RZ, RZ, R142 ;  /* 0x000000ffff987224 */ /* 0x000fe200078e008e */
[----:B------:R-:W-:Y:S01]  /*9970*/  ISETP.GE.AND P3, PT, R7, c[0x0][0x17c], PT ;  /* 0x00005f0007007a0c */ /* 0x000fe20003f66270 */
[----:B------:R-:W-:Y:S01]  /*9980*/  IMAD.MOV.U32 R7, RZ, RZ, R17 ;  /* 0x000000ffff077224 */ /* 0x000fe200078e0011 */
[----:B------:R-:W-:Y:S01]  /*9990*/  ISETP.GE.AND P1, PT, R6, c[0x0][0x17c], PT ;  /* 0x00005f0006007a0c */ /* 0x000fe20003f26270 */
[----:B------:R-:W-:Y:S01]  /*99a0*/  IMAD.MOV.U32 R6, RZ, RZ, R16 ;  /* 0x000000ffff067224 */ /* 0x000fe200078e0010 */
[----:B------:R-:W-:Y:S01]  /*99b0*/  ISETP.GE.AND P5, PT, R193, c[0x0][0x178], PT ;  /* 0x00005e00c1007a0c */ /* 0x000fe20003fa6270 */
[----:B------:R-:W-:Y:S01]  /*99c0*/  IMAD.MOV.U32 R16, RZ, RZ, R22 ;  /* 0x000000ffff107224 */ /* 0x000fe200078e0016 */
[C---:B------:R-:W-:Y:S01]  /*99d0*/  ISETP.GE.AND P6, PT, R192.reuse, c[0x0][0x17c], PT ;  /* 0x00005f00c0007a0c */ /* 0x040fe20003fc6270 */
[----:B------:R-:W-:Y:S01]  /*99e0*/  IMAD.MOV.U32 R17, RZ, RZ, R23 ;  /* 0x000000ffff117224 */ /* 0x000fe200078e0017 */
[----:B------:R-:W-:Y:S01]  /*99f0*/  ISETP.LT.AND P5, PT, R192, c[0x0][0x17c], !P5 ;  /* 0x00005f00c0007a0c */ /* 0x000fe20006fa1270 */
[----:B------:R-:W-:Y:S01]  /*9a00*/  IMAD.MOV.U32 R153, RZ, RZ, R143 ;  /* 0x000000ffff997224 */ /* 0x000fe200078e008f */
[----:B------:R-:W-:Y:S01]  /*9a10*/  ISETP.LT.AND P6, PT, R194, c[0x0][0x178], !P6 ;  /* 0x00005e00c2007a0c */ /* 0x000fe200077c1270 */
[C---:B-1----:R-:W-:Y:S01]  /*9a20*/  IMAD.SHL.U32 R2, R9.reuse, 0x400, RZ ;  /* 0x0000040009027824 */ /* 0x042fe200078e00ff */
[C---:B------:R-:W-:Y:S01]  /*9a30*/  LOP3.LUT R8, R9.reuse, 0x7f, RZ, 0xc0, !PT ;  /* 0x0000007f09087812 */ /* 0x040fe200078ec0ff */
[----:B------:R-:W-:-:S02]  /*9a40*/  IMAD.SHL.U32 R0, R9, 0x100, RZ ;  /* 0x0000010009007824 */ /* 0x000fc400078e00ff */
[C---:B------:R-:W-:Y:S01]  /*9a50*/  IMAD.SHL.U32 R3, R9.reuse, 0x20, RZ ;  /* 0x0000002009037824 */ /* 0x040fe200078e00ff */
[----:B------:R-:W-:Y:S01]  /*9a60*/  LOP3.LUT R4, R2, 0x1800, RZ, 0xc0, !PT ;  /* 0x0000180002047812 */ /* 0x000fe200078ec0ff */
[----:B------:R-:W-:Y:S01]  /*9a70*/  IMAD.SHL.U32 R2, R9, 0x4, RZ ;  /* 0x0000000409027824 */ /* 0x000fe200078e00ff */
[----:B------:R-:W-:Y:S01]  /*9a80*/  LOP3.LUT R0, R0, 0x1800, RZ, 0xc0, !PT ;  /* 0x0000180000007812 */ /* 0x000fe200078ec0ff */
[----:B------:R-:W-:Y:S02]  /*9a90*/  IMAD.MOV.U32 R9, RZ, RZ, R141 ;  /* 0x000000ffff097224 */ /* 0x000fe400078e008d */
[----:B------:R-:W-:Y:S01]  /*9aa0*/  IMAD.MOV.U32 R26, RZ, RZ, R112 ;  /* 0x000000ffff1a7224 */ /* 0x000fe200078e0070 */
[----:B------:R-:W-:Y:S01]  /*9ab0*/  LOP3.LUT R2, R2, 0x70, RZ, 0xc0, !PT ;  /* 0x0000007002027812 */ /* 0x000fe200078ec0ff */
[----:B------:R-:W-:Y:S01]  /*9ac0*/  IMAD.MOV.U32 R27, RZ, RZ, R113 ;  /* 0x000000ffff1b7224 */ /* 0x000fe200078e0071 */
[----:B------:R-:W-:Y:S01]  /*9ad0*/  LOP3.LUT R3, R0, 0x60, R3, 0xf8, !PT ;  /* 0x0000006000037812 */ /* 0x000fe200078ef803 */
[----:B------:R-:W-:Y:S01]  /*9ae0*/  IMAD R0, R8, 0x10, R4 ;  /* 0x0000001008007824 */ /* 0x000fe200078e0204 */
[----:B------:R-:W-:Y:S01]  /*9af0*/  BAR.SYNC.DEFER_BLOCKING 0x0 ;  /* 0x0000000000007b1d */ /* 0x000fe20000010000 */
[----:B------:R-:W-:Y:S01]  /*9b00*/  IADD3 R4, R192, 0x4, RZ ;  /* 0x00000004c0047810 */ /* 0x000fe20007ffe0ff */
[----:B------:R-:W-:-:S02]  /*9b10*/  IMAD R2, R5, 0x8, R2 ;  /* 0x0000000805027824 */ /* 0x000fc400078e0202 */
[----:B------:R-:W-:Y:S01]  /*9b20*/  IMAD.MOV.U32 R5, RZ, RZ, R21 ;  /* 0x000000ffff057224 */ /* 0x000fe200078e0015 */
[----:B------:R-:W-:Y:S01]  /*9b30*/  ISETP.GE.AND P2, PT, R4, c[0x0][0x17c], PT ;  /* 0x00005f0004007a0c */ /* 0x000fe20003f46270 */
[----:B------:R-:W-:Y:S01]  /*9b40*/  IMAD.MOV.U32 R4, RZ, RZ, R20 ;  /* 0x000000ffff047224 */ /* 0x000fe200078e0014 */
[----:B------:R-:W-:Y:S01]  /*9b50*/  LOP3.LUT R2, R3, R2, RZ, 0x3c, !PT ;  /* 0x0000000203027212 */ /* 0x000fe200078e3cff */
[----:B------:R-:W-:Y:S01]  /*9b60*/  IMAD.MOV.U32 R8, RZ, RZ, R140 ;  /* 0x000000ffff087224 */ /* 0x000fe200078e008c */
[C---:B------:R-:W-:Y:S01]  /*9b70*/  LOP3.LUT R21, R0.reuse, 0x20, RZ, 0x3c, !PT ;  /* 0x0000002000157812 */ /* 0x040fe200078e3cff */
[----:B------:R-:W-:Y:S01]  /*9b80*/  IMAD.MOV.U32 R30, RZ, RZ, R180 ;  /* 0x000000ffff1e7224 */ /* 0x000fe200078e00b4 */
[C---:B------:R-:W-:Y:S01]  /*9b90*/  LOP3.LUT R20, R0.reuse, 0x40, RZ, 0x3c, !PT ;  /* 0x0000004000147812 */ /* 0x040fe200078e3cff */
[----:B------:R-:W-:Y:S01]  /*9ba0*/  IMAD.MOV.U32 R31, RZ, RZ, R181 ;  /* 0x000000ffff1f7224 */ /* 0x000fe200078e00b5 */
[----:B------:R-:W-:Y:S01]  /*9bb0*/  LOP3.LUT R3, R0, 0x60, RZ, 0x3c, !PT ;  /* 0x0000006000037812 */ /* 0x000fe200078e3cff */
[----:B------:R-:W-:-:S02]  /*9bc0*/  IMAD.MOV.U32 R24, RZ, RZ, R116 ;  /* 0x000000ffff187224 */ /* 0x000fc400078e0074 */
[----:B------:R-:W-:Y:S02]  /*9bd0*/  IMAD.MOV.U32 R25, RZ, RZ, R117 ;  /* 0x000000ffff197224 */ /* 0x000fe400078e0075 */
[----:B------:R-:W-:Y:S02]  /*9be0*/  IMAD.MOV.U32 R112, RZ, RZ, R118 ;  /* 0x000000ffff707224 */ /* 0x000fe400078e0076 */
[----:B------:R-:W-:Y:S02]  /*9bf0*/  IMAD.MOV.U32 R113, RZ, RZ, R119 ;  /* 0x000000ffff717224 */ /* 0x000fe400078e0077 */
[----:B------:R-:W-:Y:S01]  /*9c00*/  IMAD.MOV.U32 R28, RZ, RZ, R176 ;  /* 0x000000ffff1c7224 */ /* 0x000fe200078e00b0 */
[----:B------:R-:W-:Y:S01]  /*9c10*/  STS.128 [R2], R4 ;  /* 0x0000000402007388 */ /* 0x000fe20000000c00 */
[----:B------:R-:W-:Y:S02]  /*9c20*/  IMAD.MOV.U32 R29, RZ, RZ, R177 ;  /* 0x000000ffff1d7224 */ /* 0x000fe400078e00b1 */
[----:B------:R-:W-:Y:S01]  /*9c30*/  IMAD.MOV.U32 R180, RZ, RZ, R178 ;  /* 0x000000ffffb47224 */ /* 0x000fe200078e00b2 */
[----:B------:R-:W-:Y:S01]  /*9c40*/  STS.128 [R2+0x80], R16 ;  /* 0x0000801002007388 */ /* 0x000fe20000000c00 */
[----:B------:R-:W-:-:S02]  /*9c50*/  IMAD.MOV.U32 R181, RZ, RZ, R179 ;  /* 0x000000ffffb57224 */ /* 0x000fc400078e00b3 */
[----:B------:R-:W-:Y:S01]  /*9c60*/  IMAD.MOV.U32 R54, RZ, RZ, R124 ;  /* 0x000000ffff367224 */ /* 0x000fe200078e007c */
[----:B------:R-:W-:Y:S01]  /*9c70*/  STS.128 [R2+0x400], R8 ;  /* 0x0004000802007388 */ /* 0x000fe20000000c00 */
[----:B------:R-:W-:Y:S02]  /*9c80*/  IMAD.MOV.U32 R55, RZ, RZ, R125 ;  /* 0x000000ffff377224 */ /* 0x000fe400078e007d */
[----:B------:R-:W-:Y:S01]  /*9c90*/  IMAD.MOV.U32 R58, RZ, RZ, R144 ;  /* 0x000000ffff3a7224 */ /* 0x000fe200078e0090 */
[----:B------:R-:W-:Y:S01]  /*9ca0*/  STS.128 [R2+0x480], R152 ;  /* 0x0004809802007388 */ /* 0x000fe20000000c00 */
[----:B------:R-:W-:Y:S02]  /*9cb0*/  IMAD.MOV.U32 R59, RZ, RZ, R145 ;  /* 0x000000ffff3b7224 */ /* 0x000fe400078e0091 */
[----:B------:R-:W-:Y:S01]  /*9cc0*/  IMAD.MOV.U32 R52, RZ, RZ, R120 ;  /* 0x000000ffff347224 */ /* 0x000fe200078e0078 */
[----:B------:R-:W-:Y:S01]  /*9cd0*/  BAR.SYNC.DEFER_BLOCKING 0x0 ;  /* 0x0000000000007b1d */ /* 0x000fe20000010000 */
[----:B------:R-:W-:-:S02]  /*9ce0*/  IMAD.MOV.U32 R53, RZ, RZ, R121 ;  /* 0x000000ffff357224 */ /* 0x000fc400078e0079 */
[----:B------:R-:W-:Y:S02]  /*9cf0*/  IMAD.MOV.U32 R124, RZ, RZ, R122 ;  /* 0x000000ffff7c7224 */ /* 0x000fe400078e007a */
[----:B------:R-:W-:Y:S02]  /*9d00*/  IMAD.MOV.U32 R125, RZ, RZ, R123 ;  /* 0x000000ffff7d7224 */ /* 0x000fe400078e007b */
[----:B------:R-:W-:Y:S02]  /*9d10*/  IMAD.MOV.U32 R56, RZ, RZ, R148 ;  /* 0x000000ffff387224 */ /* 0x000fe400078e0094 */
[----:B------:R-:W-:Y:S02]  /*9d20*/  IMAD.MOV.U32 R57, RZ, RZ, R149 ;  /* 0x000000ffff397224 */ /* 0x000fe400078e0095 */
[----:B------:R-:W-:Y:S02]  /*9d30*/  IMAD.MOV.U32 R144, RZ, RZ, R150 ;  /* 0x000000ffff907224 */ /* 0x000fe400078e0096 */
[----:B------:R-:W-:-:S02]  /*9d40*/  IMAD.MOV.U32 R145, RZ, RZ, R151 ;  /* 0x000000ffff917224 */ /* 0x000fc400078e0097 */
[----:B------:R-:W-:Y:S02]  /*9d50*/  IMAD.MOV.U32 R72, RZ, RZ, R36 ;  /* 0x000000ffff487224 */ /* 0x000fe400078e0024 */
[----:B------:R-:W-:Y:S02]  /*9d60*/  IMAD.MOV.U32 R73, RZ, RZ, R37 ;  /* 0x000000ffff497224 */ /* 0x000fe400078e0025 */
[----:B------:R-:W-:Y:S02]  /*9d70*/  IMAD.MOV.U32 R74, RZ, RZ, R48 ;  /* 0x000000ffff4a7224 */ /* 0x000fe400078e0030 */
[----:B------:R-:W-:Y:S02]  /*9d80*/  IMAD.MOV.U32 R75, RZ, RZ, R49 ;  /* 0x000000ffff4b7224 */ /* 0x000fe400078e0031 */
[----:B------:R-:W-:Y:S01]  /*9d90*/  IMAD.MOV.U32 R84, RZ, RZ, R38 ;  /* 0x000000ffff547224 */ /* 0x000fe200078e0026 */
[----:B------:R-:W1:Y:S01]  /*9da0*/  LDS.128 R16, [R0] ;  /* 0x0000000000107984 */ /* 0x000e620000000c00 */
[----:B------:R-:W-:-:S02]  /*9db0*/  IMAD.MOV.U32 R85, RZ, RZ, R39 ;  /* 0x000000ffff557224 */ /* 0x000fc400078e0027 */
[----:B------:R-:W-:Y:S01]  /*9dc0*/  IMAD.MOV.U32 R86, RZ, RZ, R50 ;  /* 0x000000ffff567224 */ /* 0x000fe200078e0032 */
[----:B------:R-:W-:Y:S01]  /*9dd0*/  LDS.128 R12, [R21] ;  /* 0x00000000150c7984 */ /* 0x000fe20000000c00 */
[----:B------:R-:W-:Y:S02]  /*9de0*/  IMAD.MOV.U32 R87, RZ, RZ, R51 ;  /* 0x000000ffff577224 */ /* 0x000fe400078e0033 */
[----:B------:R-:W-:Y:S01]  /*9df0*/  IMAD.MOV.U32 R66, RZ, RZ, R104 ;  /* 0x000000ffff427224 */ /* 0x000fe200078e0068 */
[----:B------:R-:W-:Y:S01]  /*9e00*/  LDS.128 R8, [R20] ;  /* 0x0000000014087984 */ /* 0x000fe20000000c00 */
[----:B------:R-:W-:Y:S02]  /*9e10*/  IMAD.MOV.U32 R67, RZ, RZ, R105 ;  /* 0x000000ffff437224 */ /* 0x000fe400078e0069 */
[----:B------:R-:W-:Y:S01]  /*9e20*/  IMAD.MOV.U32 R64, RZ, RZ, R108 ;  /* 0x000000ffff407224 */ /* 0x000fe200078e006c */
[----:B------:R-:W-:Y:S01]  /*9e30*/  LDS.128 R4, [R3] ;  /* 0x0000000003047984 */ /* 0x000fe20000000c00 */
[----:B------:R-:W-:-:S02]  /*9e40*/  IMAD.MOV.U32 R65, RZ, RZ, R109 ;  /* 0x000000ffff417224 */ /* 0x000fc400078e006d */
[----:B------:R-:W-:Y:S01]  /*9e50*/  IMAD.MOV.U32 R104, RZ, RZ, R110 ;  /* 0x000000ffff687224 */ /* 0x000fe200078e006e */
[----:B------:R-:W-:Y:S01]  /*9e60*/  BAR.SYNC.DEFER_BLOCKING 0x0 ;  /* 0x0000000000007b1d */ /* 0x000fe20000010000 */
        /* <DEDUP_REMOVED lines=9> */
[----:B------:R-:W-:Y:S02]  /*9f00*/  IMAD.MOV.U32 R118, RZ, RZ, R98 ;  /* 0x000000ffff767224 */ /* 0x000fe400078e0062 */
[----:B------:R-:W-:-:S02]  /*9f10*/  IMAD.MOV.U32 R119, RZ, RZ, R99 ;  /* 0x000000ffff777224 */ /* 0x000fc400078e0063 */
[----:B------:R-:W-:Y:S01]  /*9f20*/  IMAD.MOV.U32 R130, RZ, RZ, R184 ;  /* 0x000000ffff827224 */ /* 0x000fe200078e00b8 */
[----:B------:R-:W-:Y:S01]  /*9f30*/  STS.128 [R2], R24 ;  /* 0x0000001802007388 */ /* 0x000fe20000000c00 */
[----:B------:R-:W-:Y:S02]  /*9f40*/  IMAD.MOV.U32 R131, RZ, RZ, R185 ;  /* 0x000000ffff837224 */ /* 0x000fe400078e00b9 */
[----:B------:R-:W-:Y:S01]  /*9f50*/  IMAD.MOV.U32 R128, RZ, RZ, R132 ;  /* 0x000000ffff807224 */ /* 0x000fe200078e0084 */
[----:B------:R2:W-:Y:S01]  /*9f60*/  STS.128 [R2+0x80], R112 ;  /* 0x0000807002007388 */ /* 0x0005e20000000c00 */
        /* <DEDUP_REMOVED lines=8> */
[----:B------:R-:W-:Y:S01]  /*9ff0*/  BAR.SYNC.DEFER_BLOCKING 0x0 ;  /* 0x0000000000007b1d */ /* 0x000fe20000010000 */
[----:B------:R-:W-:Y:S02]  /*a000*/  IMAD.MOV.U32 R135, RZ, RZ, R77 ;  /* 0x000000ffff877224 */ /* 0x000fe400078e004d */
[----:B------:R-:W-:Y:S02]  /*a010*/  IMAD.MOV.U32 R140, RZ, RZ, R68 ;  /* 0x000000ffff8c7224 */ /* 0x000fe400078e0044 */
[----:B--2---:R-:W-:-:S02]  /*a020*/  IMAD.MOV.U32 R112, RZ, RZ, R100 ;  /* 0x000000ffff707224 */ /* 0x004fc400078e0064 */
[----:B------:R-:W-:Y:S02]  /*a030*/  IMAD.MOV.U32 R113, RZ, RZ, R101 ;  /* 0x000000ffff717224 */ /* 0x000fe400078e0065 */
[----:B------:R-:W-:Y:S02]  /*a040*/  IMAD.MOV.U32 R114, RZ, RZ, R96 ;  /* 0x000000ffff727224 */ /* 0x000fe400078e0060 */
[----:B------:R-:W-:Y:S02]  /*a050*/  IMAD.MOV.U32 R115, RZ, RZ, R97 ;  /* 0x000000ffff737224 */ /* 0x000fe400078e0061 */
[----:B------:R-:W-:Y:S02]  /*a060*/  IMAD.MOV.U32 R141, RZ, RZ, R69 ;  /* 0x000000ffff8d7224 */ /* 0x000fe400078e0045 */
[----:B------:R-:W-:Y:S02]  /*a070*/  IMAD.MOV.U32 R142, RZ, RZ, R80 ;  /* 0x000000ffff8e7224 */ /* 0x000fe400078e0050 */
[----:B------:R-:W-:-:S02]  /*a080*/  IMAD.MOV.U32 R143, RZ, RZ, R81 ;  /* 0x000000ffff8f7224 */ /* 0x000fc400078e0051 */
[----:B------:R-:W-:Y:S02]  /*a090*/  IMAD R22, R193, c[0x0][0x194], RZ ;  /* 0x00006500c1167a24 */ /* 0x000fe400078e02ff */
[----:B------:R-:W-:Y:S01]  /*a0a0*/  IMAD.MOV.U32 R23, RZ, RZ, c[0x0][0x194] ;  /* 0x00006500ff177624 */ /* 0x000fe200078e00ff */
[----:B------:R-:W2:Y:S02]  /*a0b0*/  LDS.128 R40, [R0] ;  /* 0x0000000000287984 */ /* 0x000ea40000000c00 */
[C---:B------:R-:W-:Y:S01]  /*a0c0*/  LEA R68, P4, R22.reuse, c[0x0][0x170], 0x2 ;  /* 0x00005c0016447a11 */ /* 0x040fe200078810ff */
[----:B------:R-:W-:Y:S01]  /*a0d0*/  IMAD R23, R23, 0x80, R22 ;  /* 0x0000008017177824 */ /* 0x000fe200078e0216 */
[----:B------:R-:W3:Y:S02]  /*a0e0*/  LDS.128 R32, [R21] ;  /* 0x0000000015207984 */ /* 0x000ee40000000c00 */
[----:B------:R-:W-:Y:S02]  /*a0f0*/  LEA.HI.X.SX32 R69, R22, c[0x0][0x174], 0x2, P4 ;  /* 0x00005d0016457a11 */ /* 0x000fe400020f16ff */
[C---:B------:R-:W-:Y:S01]  /*a100*/  LEA R22, P4, R23.reuse, c[0x0][0x170], 0x2 ;  /* 0x00005c0017167a11 */ /* 0x040fe200078810ff */
[----:B------:R-:W4:Y:S03]  /*a110*/  LDS.128 R28, [R20] ;  /* 0x00000000141c7984 */ /* 0x000f260000000c00 */
[----:B------:R-:W-:Y:S01]  /*a120*/  LEA.HI.X.SX32 R23, R23, c[0x0][0x174], 0x2, P4 ;  /* 0x00005d0017177a11 */ /* 0x000fe200020f16ff */
[----:B------:R-:W5:Y:S04]  /*a130*/  LDS.128 R24, [R3] ;  /* 0x0000000003187984 */ /* 0x000f680000000c00 */
[----:B------:R-:W-:Y:S01]  /*a140*/  BAR.SYNC.DEFER_BLOCKING 0x0 ;  /* 0x0000000000007b1d */ /* 0x000fe20000010000 */
[----:B------:R-:W-:-:S02]  /*a150*/  ISETP.LT.AND P4, PT, R193, c[0x0][0x178], !P0 ;  /* 0x00005e00c1007a0c */ /* 0x000fc40004781270 */
[----:B------:R-:W-:-:S03]  /*a160*/  ISETP.LT.AND P0, PT, R194, c[0x0][0x178], !P0 ;  /* 0x00005e00c2007a0c */ /* 0x000fc60004701270 */
[----:B------:R-:W-:Y:S04]  /*a170*/  STS.128 [R2], R52 ;  /* 0x0000003402007388 */ /* 0x000fe80000000c00 */
[----:B------:R-:W-:Y:S04]  /*a180*/  STS.128 [R2+0x80], R124 ;  /* 0x0000807c02007388 */ /* 0x000fe80000000c00 */
[----:B------:R-:W-:Y:S04]  /*a190*/  STS.128 [R2+0x400], R56 ;  /* 0x0004003802007388 */ /* 0x000fe80000000c00 */
[----:B------:R-:W-:Y:S04]  /*a1a0*/  STS.128 [R2+0x480], R144 ;  /* 0x0004809002007388 */ /* 0x000fe80000000c00 */
[----:B------:R-:W-:Y:S06]  /*a1b0*/  BAR.SYNC.DEFER_BLOCKING 0x0 ;  /* 0x0000000000007b1d */ /* 0x000fec0000010000 */
[----:B------:R-:W1:Y:S04]  /*a1c0*/  LDS.128 R56, [R0] ;  /* 0x0000000000387984 */ /* 0x000e680000000c00 */
[----:B------:R-:W-:Y:S04]  /*a1d0*/  LDS.128 R52, [R21] ;  /* 0x0000000015347984 */ /* 0x000fe80000000c00 */
[----:B------:R-:W-:Y:S04]  /*a1e0*/  LDS.128 R48, [R20] ;  /* 0x0000000014307984 */ /* 0x000fe80000000c00 */
[----:B------:R-:W-:Y:S04]  /*a1f0*/  LDS.128 R36, [R3] ;  /* 0x0000000003247984 */ /* 0x000fe80000000c00 */
[----:B------:R-:W-:Y:S06]  /*a200*/  BAR.SYNC.DEFER_BLOCKING 0x0 ;  /* 0x0000000000007b1d */ /* 0x000fec0000010000 */
[----:B------:R-:W-:Y:S04]  /*a210*/  STS.128 [R2], R64 ;  /* 0x0000004002007388 */ /* 0x000fe80000000c00 */
[----:B------:R1:W-:Y:S04]  /*a220*/  STS.128 [R2+0x80], R104 ;  /* 0x0000806802007388 */ /* 0x0003e80000000c00 */
[----:B------:R-:W-:Y:S04]  /*a230*/  STS.128 [R2+0x400], R72 ;  /* 0x0004004802007388 */ /* 0x000fe80000000c00 */
[----:B------:R-:W-:Y:S04]  /*a240*/  STS.128 [R2+0x480], R84 ;  /* 0x0004805402007388 */ /* 0x000fe80000000c00 */
[----:B------:R-:W-:Y:S01]  /*a250*/  BAR.SYNC.DEFER_BLOCKING 0x0 ;  /* 0x0000000000007b1d */ /* 0x000fe20000010000 */
[----:B-1----:R-:W-:-:S02]  /*a260*/  IMAD.MOV.U32 R106, RZ, RZ, R160 ;  /* 0x000000ffff6a7224 */ /* 0x002fc400078e00a0 */
[----:B------:R-:W-:Y:S02]  /*a270*/  IMAD.MOV.U32 R107, RZ, RZ, R161 ;  /* 0x000000ffff6b7224 */ /* 0x000fe400078e00a1 */
[----:B------:R-:W-:Y:S02]  /*a280*/  IMAD.MOV.U32 R104, RZ, RZ, R156 ;  /* 0x000000ffff687224 */ /* 0x000fe400078e009c */
[----:B------:R-:W-:Y:S02]  /*a290*/  IMAD.MOV.U32 R105, RZ, RZ, R157 ;  /* 0x000000ffff697224 */ /* 0x000fe400078e009d */
[----:B------:R-:W-:Y:S02]  /*a2a0*/  IMAD.MOV.U32 R160, RZ, RZ, R158 ;  /* 0x000000ffffa07224 */ /* 0x000fe400078e009e */
[----:B------:R-:W-:Y:S01]  /*a2b0*/  IMAD.MOV.U32 R161, RZ, RZ, R159 ;  /* 0x000000ffffa17224 */ /* 0x000fe200078e009f */
[----:B------:R-:W1:Y:S04]  /*a2c0*/  LDS.128 R88, [R0] ;  /* 0x0000000000587984 */ /* 0x000e680000000c00 */
[----:B------:R-:W1:Y:S04]  /*a2d0*/  LDS.128 R84, [R21] ;  /* 0x0000000015547984 */ /* 0x000e680000000c00 */
[----:B------:R-:W1:Y:S04]  /*a2e0*/  LDS.128 R72, [R20] ;  /* 0x0000000014487984 */ /* 0x000e680000000c00 */
[----:B------:R-:W1:Y:S04]  /*a2f0*/  LDS.128 R64, [R3] ;  /* 0x0000000003407984 */ /* 0x000e680000000c00 */
[----:B------:R-:W-:Y:S06]  /*a300*/  BAR.SYNC.DEFER_BLOCKING 0x0 ;  /* 0x0000000000007b1d */ /* 0x000fec0000010000 */
[----:B------:R1:W-:Y:S04]  /*a310*/  STS.128 [R2], R108 ;  /* 0x0000006c02007388 */ /* 0x0003e80000000c00 */
[----:B------:R-:W-:Y:S04]  /*a320*/  STS.128 [R2+0x80], R136 ;  /* 0x0000808802007388 */ /* 0x000fe80000000c00 */
[----:B------:R2:W-:Y:S04]  /*a330*/  STS.128 [R2+0x400], R104 ;  /* 0x0004006802007388 */ /* 0x0005e80000000c00 */
[----:B------:R-:W-:Y:S04]  /*a340*/  STS.128 [R2+0x480], R160 ;  /* 0x000480a002007388 */ /* 0x000fe80000000c00 */
[----:B------:R-:W-:Y:S01]  /*a350*/  BAR.SYNC.DEFER_BLOCKING 0x0 ;  /* 0x0000000000007b1d */ /* 0x000fe20000010000 */
[----:B-1----:R-:W-:-:S02]  /*a360*/  IMAD.MOV.U32 R108, RZ, RZ, R44 ;  /* 0x000000ffff6c7224 */ /* 0x002fc400078e002c */
[----:B------:R-:W-:Y:S02]  /*a370*/  IMAD.MOV.U32 R109, RZ, RZ, R45 ;  /* 0x000000ffff6d7224 */ /* 0x000fe400078e002d */
[----:B------:R-:W-:Y:S02]  /*a380*/  IMAD.MOV.U32 R110, RZ, RZ, R60 ;  /* 0x000000ffff6e7224 */ /* 0x000fe400078e003c */
[----:B------:R-:W-:Y:S02]  /*a390*/  IMAD.MOV.U32 R111, RZ, RZ, R61 ;  /* 0x000000ffff6f7224 */ /* 0x000fe400078e003d */
[----:B--2---:R-:W-:Y:S02]  /*a3a0*/  IMAD.MOV.U32 R104, RZ, RZ, R46 ;  /* 0x000000ffff687224 */ /* 0x004fe400078e002e */
[----:B------:R-:W-:Y:S02]  /*a3b0*/  IMAD.MOV.U32 R105, RZ, RZ, R47 ;  /* 0x000000ffff697224 */ /* 0x000fe400078e002f */
[----:B------:R-:W-:-:S02]  /*a3c0*/  IMAD.MOV.U32 R106, RZ, RZ, R62 ;  /* 0x000000ffff6a7224 */ /* 0x000fc400078e003e */
[----:B------:R-:W-:Y:S02]  /*a3d0*/  IMAD.MOV.U32 R107, RZ, RZ, R63 ;  /* 0x000000ffff6b7224 */ /* 0x000fe400078e003f */
[----:B------:R-:W-:Y:S02]  /*a3e0*/  IMAD.MOV.U32 R136, RZ, RZ, R94 ;  /* 0x000000ffff887224 */ /* 0x000fe400078e005e */
[----:B------:R-:W-:Y:S02]  /*a3f0*/  IMAD.MOV.U32 R137, RZ, RZ, R95 ;  /* 0x000000ffff897224 */ /* 0x000fe400078e005f */
[----:B------:R-:W-:Y:S02]  /*a400*/  IMAD.MOV.U32 R138, RZ, RZ, R78 ;  /* 0x000000ffff8a7224 */ /* 0x000fe400078e004e */
[----:B------:R-:W-:Y:S01]  /*a410*/  IMAD.MOV.U32 R139, RZ, RZ, R79 ;  /* 0x000000ffff8b7224 */ /* 0x000fe200078e004f */
[----:B------:R-:W1:Y:S04]  /*a420*/  LDS.128 R100, [R0] ;  /* 0x0000000000647984 */ /* 0x000e680000000c00 */
[----:B------:R-:W-:Y:S04]  /*a430*/  LDS.128 R96, [R21] ;  /* 0x0000000015607984 */ /* 0x000fe80000000c00 */
[----:B------:R-:W-:Y:S04]  /*a440*/  LDS.128 R60, [R20] ;  /* 0x00000000143c7984 */ /* 0x000fe80000000c00 */
[----:B------:R-:W-:Y:S04]  /*a450*/  LDS.128 R44, [R3] ;  /* 0x00000000032c7984 */ /* 0x000fe80000000c00 */
[----:B------:R-:W-:Y:S06]  /*a460*/  BAR.SYNC.DEFER_BLOCKING 0x0 ;  /* 0x0000000000007b1d */ /* 0x000fec0000010000 */
[----:B------:R2:W-:Y:S04]  /*a470*/  STS.128 [R2], R112 ;  /* 0x0000007002007388 */ /* 0x0005e80000000c00 */
[----:B------:R-:W-:Y:S04]  /*a480*/  STS.128 [R2+0x80], R116 ;  /* 0x0000807402007388 */ /* 0x000fe80000000c00 */
[----:B------:R-:W-:Y:S04]  /*a490*/  STS.128 [R2+0x400], R108 ;  /* 0x0004006c02007388 */ /* 0x000fe80000000c00 */
[----:B------:R-:W-:Y:S04]  /*a4a0*/  STS.128 [R2+0x480], R104 ;  /* 0x0004806802007388 */ /* 0x000fe80000000c00 */
[----:B------:R-:W-:Y:S01]  /*a4b0*/  BAR.SYNC.DEFER_BLOCKING 0x0 ;  /* 0x0000000000007b1d */ /* 0x000fe20000010000 */
[----:B--2---:R-:W-:-:S02]  /*a4c0*/  IMAD.MOV.U32 R114, RZ, RZ, R168 ;  /* 0x000000ffff727224 */ /* 0x004fc400078e00a8 */
[----:B------:R-:W-:Y:S02]  /*a4d0*/  IMAD.MOV.U32 R115, RZ, RZ, R169 ;  /* 0x000000ffff737224 */ /* 0x000fe400078e00a9 */
[----:B------:R-:W-:Y:S02]  /*a4e0*/  IMAD.MOV.U32 R112, RZ, RZ, R164 ;  /* 0x000000ffff707224 */ /* 0x000fe400078e00a4 */
[----:B------:R-:W-:Y:S02]  /*a4f0*/  IMAD.MOV.U32 R113, RZ, RZ, R165 ;  /* 0x000000ffff717224 */ /* 0x000fe400078e00a5 */
[----:B------:R-:W-:Y:S02]  /*a500*/  IMAD.MOV.U32 R168, RZ, RZ, R166 ;  /* 0x000000ffffa87224 */ /* 0x000fe400078e00a6 */
[----:B------:R-:W-:Y:S01]  /*a510*/  IMAD.MOV.U32 R169, RZ, RZ, R167 ;  /* 0x000000ffffa97224 */ /* 0x000fe200078e00a7 */
[----:B------:R-:W2:Y:S04]  /*a520*/  LDS.128 R124, [R0] ;  /* 0x00000000007c7984 */ /* 0x000ea80000000c00 */
[----:B------:R-:W1:Y:S04]  /*a530*/  LDS.128 R120, [R21] ;  /* 0x0000000015787984 */ /* 0x000e680000000c00 */
[----:B------:R-:W1:Y:S04]  /*a540*/  LDS.128 R116, [R20] ;  /* 0x0000000014747984 */ /* 0x000e680000000c00 */
[----:B------:R-:W1:Y:S04]  /*a550*/  LDS.128 R104, [R3] ;  /* 0x0000000003687984 */ /* 0x000e680000000c00 */
[----:B------:R-:W-:Y:S06]  /*a560*/  BAR.SYNC.DEFER_BLOCKING 0x0 ;  /* 0x0000000000007b1d */ /* 0x000fec0000010000 */
[----:B------:R1:W-:Y:S04]  /*a570*/  STS.128 [R2], R128 ;  /* 0x0000008002007388 */ /* 0x0003e80000000c00 */
[----:B------:R-:W-:Y:S04]  /*a580*/  STS.128 [R2+0x80], R184 ;  /* 0x000080b802007388 */ /* 0x000fe80000000c00 */
[----:B------:R-:W-:Y:S04]  /*a590*/  STS.128 [R2+0x400], R112 ;  /* 0x0004007002007388 */ /* 0x000fe80000000c00 */
[----:B------:R-:W-:Y:S04]  /*a5a0*/  STS.128 [R2+0x480], R168 ;  /* 0x000480a802007388 */ /* 0x000fe80000000c00 */
[----:B------:R-:W-:Y:S01]  /*a5b0*/  BAR.SYNC.DEFER_BLOCKING 0x0 ;  /* 0x0000000000007b1d */ /* 0x000fe20000010000 */
[C---:B-1----:R-:W-:Y:S01]  /*a5c0*/  IMAD R129, R192.reuse, c[0x0][0x198], RZ ;  /* 0x00006600c0817a24 */ /* 0x042fe200078e02ff */
[----:B------:R-:W-:-:S03]  /*a5d0*/  IADD3 R128, R192, 0x5, RZ ;  /* 0x00000005c0807810 */ /* 0x000fc60007ffe0ff */
[----:B------:R-:W-:Y:S01]  /*a5e0*/  IMAD.WIDE R80, R129, 0x4, R22 ;  /* 0x0000000481507825 */ /* 0x000fe200078e0216 */
[----:B------:R-:W1:Y:S04]  /*a5f0*/  LDS.128 R92, [R0] ;  /* 0x00000000005c7984 */ /* 0x000e680000000c00 */
[----:B------:R-:W-:Y:S04]  /*a600*/  LDS.128 R76, [R21] ;  /* 0x00000000154c7984 */ /* 0x000fe80000000c00 */
[----:B------:R-:W-:Y:S04]  /*a610*/  LDS.128 R112, [R20] ;  /* 0x0000000014707984 */ /* 0x000fe80000000c00 */
[----:B------:R-:W-:Y:S04]  /*a620*/  LDS.128 R108, [R3] ;  /* 0x00000000036c7984 */ /* 0x000fe80000000c00 */
[----:B------:R-:W-:Y:S06]  /*a630*/  BAR.SYNC.DEFER_BLOCKING 0x0 ;  /* 0x0000000000007b1d */ /* 0x000fec0000010000 */
[----:B------:R1:W-:Y:S04]  /*a640*/  STS.128 [R2], R132 ;  /* 0x0000008402007388 */ /* 0x0003e80000000c00 */
[----:B------:R-:W-:Y:S04]  /*a650*/  STS.128 [R2+0x80], R136 ;  /* 0x0000808802007388 */ /* 0x000fe80000000c00 */
[----:B------:R-:W-:Y:S01]  /*a660*/  STS.128 [R2+0x400], R140 ;  /* 0x0004008c02007388 */ /* 0x000fe20000000c00 */
[----:B-1----:R-:W-:-:S02]  /*a670*/  IMAD.MOV.U32 R132, RZ, RZ, R70 ;  /* 0x000000ffff847224 */ /* 0x002fc400078e0046 */
[----:B------:R-:W-:Y:S02]  /*a680*/  IMAD.MOV.U32 R133, RZ, RZ, R71 ;  /* 0x000000ffff857224 */ /* 0x000fe400078e0047 */
[----:B------:R-:W-:Y:S02]  /*a690*/  IMAD.MOV.U32 R134, RZ, RZ, R82 ;  /* 0x000000ffff867224 */ /* 0x000fe400078e0052 */
[----:B------:R-:W-:Y:S02]  /*a6a0*/  IMAD.MOV.U32 R135, RZ, RZ, R83 ;  /* 0x000000ffff877224 */ /* 0x000fe400078e0053 */
[C-C-:B------:R-:W-:Y:S01]  /*a6b0*/  IMAD.WIDE R70, R129.reuse, 0x4, R68.reuse ;  /* 0x0000000481467825 */ /* 0x140fe200078e0244 */
[----:B------:R-:W-:Y:S02]  /*a6c0*/  IADD3 R129, R129, c[0x0][0x198], RZ ;  /* 0x0000660081817a10 */ /* 0x000fe40007ffe0ff */
[----:B------:R1:W-:Y:S02]  /*a6d0*/  STS.128 [R2+0x480], R132 ;  /* 0x0004808402007388 */ /* 0x0003e40000000c00 */
[C---:B------:R-:W-:Y:S01]  /*a6e0*/  IADD3 R131, R129.reuse, c[0x0][0x198], RZ ;  /* 0x0000660081837a10 */ /* 0x040fe20007ffe0ff */
[----:B------:R-:W-:Y:S01]  /*a6f0*/  IMAD.WIDE R82, R129, 0x4, R68 ;  /* 0x0000000481527825 */ /* 0x000fe200078e0244 */
[----:B------:R-:W-:Y:S01]  /*a700*/  BAR.SYNC.DEFER_BLOCKING 0x0 ;  /* 0x0000000000007b1d */ /* 0x000fe20000010000 */
[----:B-1----:R-:W-:-:S05]  /*a710*/  IADD3 R2, R192, 0x6, RZ ;  /* 0x00000006c0027810 */ /* 0x002fca0007ffe0ff */
[----:B------:R1:W-:Y:S01]  /*a720*/  @P5 STG.E [R70.64], R16 ;  /* 0x0000001046005986 */ /* 0x0003e2000c101908 */
[----:B------:R-:W-:-:S03]  /*a730*/  ISETP.GE.AND P5, PT, R128, c[0x0][0x17c], PT ;  /* 0x00005f0080007a0c */ /* 0x000fc60003fa6270 */
[----:B------:R2:W-:Y:S01]  /*a740*/  @P6 STG.E [R80.64], R40 ;  /* 0x0000002850006986 */ /* 0x0005e2000c101908 */
[----:B------:R-:W-:Y:S02]  /*a750*/  ISETP.LT.AND P6, PT, R193, c[0x0][0x178], !P3 ;  /* 0x00005e00c1007a0c */ /* 0x000fe40005fc1270 */
[----:B------:R-:W-:Y:S01]  /*a760*/  ISETP.LT.AND P3, PT, R194, c[0x0][0x178], !P3 ;  /* 0x00005e00c2007a0c */ /* 0x000fe20005f61270 */
[----:B------:R3:W-:Y:S01]  /*a770*/  @P4 STG.E [R82.64], R17 ;  /* 0x0000001152004986 */ /* 0x0007e2000c101908 */
[----:B------:R-:W-:Y:S02]  /*a780*/  ISETP.GE.AND P4, PT, R2, c[0x0][0x17c], PT ;  /* 0x00005f0002007a0c */ /* 0x000fe40003f86270 */
[----:B------:R-:W-:Y:S01]  /*a790*/  IADD3 R2, R192, 0x7, RZ ;  /* 0x00000007c0027810 */ /* 0x000fe20007ffe0ff */
[----:B-1----:R-:W-:-:S04]  /*a7a0*/  IMAD.WIDE R70, R129, 0x4, R22 ;  /* 0x0000000481467825 */ /* 0x002fc800078e0216 */
[----:B--2---:R-:W-:Y:S01]  /*a7b0*/  IMAD.WIDE R80, R131, 0x4, R68 ;  /* 0x0000000483507825 */ /* 0x004fe200078e0244 */
[----:B------:R1:W-:Y:S01]  /*a7c0*/  @P0 STG.E [R70.64], R41 ;  /* 0x0000002946000986 */ /* 0x0003e2000c101908 */
[----:B------:R-:W-:Y:S02]  /*a7d0*/  ISETP.LT.AND P0, PT, R193, c[0x0][0x178], !P1 ;  /* 0x00005e00c1007a0c */ /* 0x000fe40004f01270 */
[C---:B------:R-:W-:Y:S01]  /*a7e0*/  ISETP.LT.AND P1, PT, R194.reuse, c[0x0][0x178], !P1 ;  /* 0x00005e00c2007a0c */ /* 0x040fe20004f21270 */
[C---:B------:R-:W-:Y:S01]  /*a7f0*/  IMAD.WIDE R128, R131.reuse, 0x4, R22 ;  /* 0x0000000483807825 */ /* 0x040fe200078e0216 */
[----:B------:R-:W-:Y:S01]  /*a800*/  IADD3 R131, R131, c[0x0][0x198], RZ ;  /* 0x0000660083837a10 */ /* 0x000fe20007ffe0ff */
[----:B------:R2:W-:Y:S01]  /*a810*/  @P6 STG.E [R80.64], R12 ;  /* 0x0000000c50006986 */ /* 0x0005e2000c101908 */
[----:B------:R-:W-:Y:S02]  /*a820*/  ISETP.LT.AND P6, PT, R193, c[0x0][0x178], !P2 ;  /* 0x00005e00c1007a0c */ /* 0x000fe400057c1270 */
[C---:B---3--:R-:W-:Y:S01]  /*a830*/  IADD3 R83, R131.reuse, c[0x0][0x198], RZ ;  /* 0x0000660083537a10 */ /* 0x048fe20007ffe0ff */
[----:B------:R-:W-:Y:S01]  /*a840*/  IMAD.WIDE R16, R131, 0x4, R68 ;  /* 0x0000000483107825 */ /* 0x000fe200078e0244 */
[----:B------:R3:W-:Y:S01]  /*a850*/  @P3 STG.E [R128.64], R32 ;  /* 0x0000002080003986 */ /* 0x0007e2000c101908 */
[----:B------:R-:W-:-:S02]  /*a860*/  ISETP.LT.AND P2, PT, R194, c[0x0][0x178], !P2 ;  /* 0x00005e00c2007a0c */ /* 0x000fc40005741270 */
[----:B-1----:R-:W-:Y:S01]  /*a870*/  IMAD.WIDE R40, R131, 0x4, R22 ;  /* 0x0000000483287825 */ /* 0x002fe200078e0216 */
[----:B------:R1:W-:Y:S01]  /*a880*/  @P0 STG.E [R16.64], R13 ;  /* 0x0000000d10000986 */ /* 0x0003e2000c101908 */
[----:B------:R-:W-:Y:S02]  /*a890*/  ISETP.GE.AND P3, PT, R2, c[0x0][0x17c], PT ;  /* 0x00005f0002007a0c */ /* 0x000fe40003f66270 */
[----:B------:R-:W-:Y:S01]  /*a8a0*/  IMAD.WIDE R70, R83, 0x4, R68 ;  /* 0x0000000453467825 */ /* 0x000fe200078e0244 */
[----:B------:R5:W-:Y:S01]  /*a8b0*/  @P1 STG.E [R40.64], R33 ;  /* 0x0000002128001986 */ /* 0x000be2000c101908 */
[----:B------:R-:W-:Y:S02]  /*a8c0*/  ISETP.LT.AND P1, PT, R193, c[0x0][0x178], !P5 ;  /* 0x00005e00c1007a0c */ /* 0x000fe40006f21270 */
[----:B------:R-:W-:Y:S01]  /*a8d0*/  ISETP.LT.AND P5, PT, R194, c[0x0][0x178], !P5 ;  /* 0x00005e00c2007a0c */ /* 0x000fe20006fa1270 */
[C---:B--2---:R-:W-:Y:S01]  /*a8e0*/  IMAD.WIDE R80, R83.reuse, 0x4, R22 ;  /* 0x0000000453507825 */ /* 0x044fe200078e0216 */
[----:B------:R-:W-:Y:S01]  /*a8f0*/  IADD3 R83, R83, c[0x0][0x198], RZ ;  /* 0x0000660053537a10 */ /* 0x000fe20007ffe0ff */
[----:B------:R-:W-:Y:S01]  /*a900*/  @P6 STG.E [R70.64], R8 ;  /* 0x0000000846006986 */ /* 0x000fe2000c101908 */
[----:B------:R-:W-:-:S02]  /*a910*/  ISETP.LT.AND P6, PT, R193, c[0x0][0x178], !P4 ;  /* 0x00005e00c1007a0c */ /* 0x000fc400067c1270 */
[C---:B---3--:R-:W-:Y:S01]  /*a920*/  IADD3 R129, R83.reuse, c[0x0][0x198], RZ ;  /* 0x0000660053817a10 */ /* 0x048fe20007ffe0ff */
[C---:B-1----:R-:W-:Y:S01]  /*a930*/  IMAD.WIDE R12, R83.reuse, 0x4, R68 ;  /* 0x00000004530c7825 */ /* 0x042fe200078e0244 */
[----:B----4-:R-:W-:Y:S01]  /*a940*/  @P2 STG.E [R80.64], R28 ;  /* 0x0000001c50002986 */ /* 0x010fe2000c101908 */
[----:B------:R-:W-:Y:S02]  /*a950*/  ISETP.LT.AND P4, PT, R194, c[0x0][0x178], !P4 ;  /* 0x00005e00c2007a0c */ /* 0x000fe40006781270 */
[----:B------:R-:W-:Y:S01]  /*a960*/  IMAD.WIDE R16, R83, 0x4, R22 ;  /* 0x0000000453107825 */ /* 0x000fe200078e0216 */
[----:B------:R1:W-:Y:S01]  /*a970*/  @P1 STG.E [R12.64], R9 ;  /* 0x000000090c001986 */ /* 0x0003e2000c101908 */
[----:B------:R-:W-:Y:S02]  /*a980*/  IADD3 R2, R192, 0x8, RZ ;  /* 0x00000008c0027810 */ /* 0x000fe40007ffe0ff */
[----:B-----5:R-:W-:Y:S01]  /*a990*/  IMAD.WIDE R32, R129, 0x4, R68 ;  /* 0x0000000481207825 */ /* 0x020fe200078e0244 */
[----:B------:R2:W-:Y:S01]  /*a9a0*/  @P5 STG.E [R16.64], R29 ;  /* 0x0000001d10005986 */ /* 0x0005e2000c101908 */
[----:B------:R-:W-:-:S02]  /*a9b0*/  ISETP.LT.AND P5, PT, R193, c[0x0][0x178], !P3 ;  /* 0x00005e00c1007a0c */ /* 0x000fc40005fa1270 */
[----:B------:R-:W-:Y:S01]  /*a9c0*/  ISETP.LT.AND P3, PT, R194, c[0x0][0x178], !P3 ;  /* 0x00005e00c2007a0c */ /* 0x000fe20005f61270 */
[C---:B------:R-:W-:Y:S01]  /*a9d0*/  IMAD.WIDE R40, R129.reuse, 0x4, R22 ;  /* 0x0000000481287825 */ /* 0x040fe200078e0216 */
[----:B------:R-:W-:Y:S01]  /*a9e0*/  IADD3 R129, R129, c[0x0][0x198], RZ ;  /* 0x0000660081817a10 */ /* 0x000fe20007ffe0ff */
[----:B------:R-:W-:Y:S01]  /*a9f0*/  @P6 STG.E [R32.64], R4 ;  /* 0x0000000420006986 */ /* 0x000fe2000c101908 */
[----:B------:R-:W-:Y:S02]  /*aa00*/  ISETP.GE.AND P0, PT, R2, c[0x0][0x17c], PT ;  /* 0x00005f0002007a0c */ /* 0x000fe40003f06270 */
[----:B------:R-:W-:Y:S01]  /*aa10*/  IADD3 R2, R192, 0x9, RZ ;  /* 0x00000009c0027810 */ /* 0x000fe20007ffe0ff */
[C---:B-1----:R-:W-:Y:S01]  /*aa20*/  IMAD.WIDE R8, R129.reuse, 0x4, R68 ;  /* 0x0000000481087825 */ /* 0x042fe200078e0244 */
[----:B------:R-:W-:Y:S01]  /*aa30*/  @P4 STG.E [R40.64], R24 ;  /* 0x0000001828004986 */ /* 0x000fe2000c101908 */
[C---:B------:R-:W-:Y:S02]  /*aa40*/  IADD3 R71, R129.reuse, c[0x0][0x198], RZ ;  /* 0x0000660081477a10 */ /* 0x040fe40007ffe0ff */
[----:B------:R-:W-:Y:S01]  /*aa50*/  IMAD.WIDE R12, R129, 0x4, R22 ;  /* 0x00000004810c7825 */ /* 0x000fe200078e0216 */
[----:B------:R-:W-:Y:S01]  /*aa60*/  ISETP.GE.AND P2, PT, R2, c[0x0][0x17c], PT ;  /* 0x00005f0002007a0c */ /* 0x000fe20003f46270 */
[----:B------:R1:W-:Y:S01]  /*aa70*/  @P5 STG.E [R8.64], R5 ;  /* 0x0000000508005986 */ /* 0x0003e2000c101908 */
[----:B------:R-:W-:Y:S01]  /*aa80*/  ISETP.LT.AND P6, PT, R193, c[0x0][0x178], !P0 ;  /* 0x00005e00c1007a0c */ /* 0x000fe200047c1270 */
[----:B--2---:R-:W-:Y:S01]  /*aa90*/  IMAD.WIDE R16, R71, 0x4, R68 ;  /* 0x0000000447107825 */ /* 0x004fe200078e0244 */
[C---:B------:R-:W-:Y:S01]  /*aaa0*/  ISETP.LT.AND P0, PT, R194.reuse, c[0x0][0x178], !P0 ;  /* 0x00005e00c2007a0c */ /* 0x040fe20004701270 */
[----:B------:R2:W-:Y:S01]  /*aab0*/  @P3 STG.E [R12.64], R25 ;  /* 0x000000190c003986 */ /* 0x0005e2000c101908 */
[----:B------:R-:W-:Y:S01]  /*aac0*/  ISETP.LT.AND P3, PT, R193, c[0x0][0x178], !P2 ;  /* 0x00005e00c1007a0c */ /* 0x000fe20005761270 */
[----:B------:R-:W-:Y:S01]  /*aad0*/  IMAD.WIDE R28, R71, 0x4, R22 ;  /* 0x00000004471c7825 */ /* 0x000fe200078e0216 */
[----:B------:R-:W-:-:S02]  /*aae0*/  ISETP.LT.AND P2, PT, R194, c[0x0][0x178], !P2 ;  /* 0x00005e00c2007a0c */ /* 0x000fc40005741270 */
[----:B------:R-:W-:Y:S02]  /*aaf0*/  IADD3 R2, R192, 0xa, RZ ;  /* 0x0000000ac0027810 */ /* 0x000fe40007ffe0ff */
[----:B------:R-:W-:Y:S02]  /*ab00*/  IADD3 R71, R71, c[0x0][0x198], RZ ;  /* 0x0000660047477a10 */ /* 0x000fe40007ffe0ff */
[----:B------:R-:W-:Y:S01]  /*ab10*/  ISETP.GE.AND P1, PT, R2, c[0x0][0x17c], PT ;  /* 0x00005f0002007a0c */ /* 0x000fe20003f26270 */
[----:B------:R3:W-:Y:S01]  /*ab20*/  @P6 STG.E [R16.64], R18 ;  /* 0x0000001210006986 */ /* 0x0007e2000c101908 */
[----:B------:R-:W-:Y:S01]  /*ab30*/  IADD3 R2, R192, 0xb, RZ ;  /* 0x0000000bc0027810 */ /* 0x000fe20007ffe0ff */
[C---:B-1----:R-:W-:Y:S01]  /*ab40*/  IMAD.WIDE R4, R71.reuse, 0x4, R68 ;  /* 0x0000000447047825 */ /* 0x042fe200078e0244 */
[C---:B------:R-:W-:Y:S01]  /*ab50*/  IADD3 R33, R71.reuse, c[0x0][0x198], RZ ;  /* 0x0000660047217a10 */ /* 0x040fe20007ffe0ff */
[----:B------:R-:W-:Y:S01]  /*ab60*/  @P0 STG.E [R28.64], R42 ;  /* 0x0000002a1c000986 */ /* 0x000fe2000c101908 */
[----:B------:R-:W-:Y:S01]  /*ab70*/  ISETP.GE.AND P4, PT, R2, c[0x0][0x17c], PT ;  /* 0x00005f0002007a0c */ /* 0x000fe20003f86270 */
[----:B------:R-:W-:Y:S01]  /*ab80*/  IMAD.WIDE R8, R71, 0x4, R22 ;  /* 0x0000000447087825 */ /* 0x000fe200078e0216 */
[----:B------:R-:W-:Y:S01]  /*ab90*/  ISETP.LT.AND P6, PT, R193, c[0x0][0x178], !P1 ;  /* 0x00005e00c1007a0c */ /* 0x000fe20004fc1270 */
[----:B------:R1:W-:Y:S01]  /*aba0*/  @P3 STG.E [R4.64], R19 ;  /* 0x0000001304003986 */ /* 0x0003e2000c101908 */
[----:B------:R-:W-:Y:S01]  /*abb0*/  ISETP.LT.AND P1, PT, R194, c[0x0][0x178], !P1 ;  /* 0x00005e00c2007a0c */ /* 0x000fe20004f21270 */
[----:B--2---:R-:W-:Y:S01]  /*abc0*/  IMAD.WIDE R12, R33, 0x4, R68 ;  /* 0x00000004210c7825 */ /* 0x004fe200078e0244 */
[----:B------:R-:W-:Y:S01]  /*abd0*/  IADD3 R2, R192, 0xc, RZ ;  /* 0x0000000cc0027810 */ /* 0x000fe20007ffe0ff */
[----:B------:R2:W-:Y:S01]  /*abe0*/  @P2 STG.E [R8.64], R43 ;  /* 0x0000002b08002986 */ /* 0x0005e2000c101908 */
[----:B------:R-:W-:Y:S01]  /*abf0*/  ISETP.LT.AND P2, PT, R193, c[0x0][0x178], !P4 ;  /* 0x00005e00c1007a0c */ /* 0x000fe20006741270 */
[----:B---3--:R-:W-:Y:S01]  /*ac00*/  IMAD.WIDE R16, R33, 0x4, R22 ;  /* 0x0000000421107825 */ /* 0x008fe200078e0216 */
[----:B------:R-:W-:-:S02]  /*ac10*/  ISETP.LT.AND P4, PT, R194, c[0x0][0x178], !P4 ;  /* 0x00005e00c2007a0c */ /* 0x000fc40006781270 */
[----:B------:R-:W-:Y:S02]  /*ac20*/  IADD3 R33, R33, c[0x0][0x198], RZ ;  /* 0x0000660021217a10 */ /* 0x000fe40007ffe0ff */
[----:B------:R-:W-:Y:S01]  /*ac30*/  ISETP.GE.AND P5, PT, R2, c[0x0][0x17c], PT ;  /* 0x00005f0002007a0c */ /* 0x000fe20003fa6270 */
[----:B------:R3:W-:Y:S01]  /*ac40*/  @P6 STG.E [R12.64], R14 ;  /* 0x0000000e0c006986 */ /* 0x0007e2000c101908 */
[----:B------:R-:W-:Y:S01]  /*ac50*/  IADD3 R2, R192, 0xd, RZ ;  /* 0x0000000dc0027810 */ /* 0x000fe20007ffe0ff */
[C---:B-1----:R-:W-:Y:S01]  /*ac60*/  IMAD.WIDE R4, R33.reuse, 0x4, R68 ;  /* 0x0000000421047825 */ /* 0x042fe200078e0244 */
[C---:B------:R-:W-:Y:S01]  /*ac70*/  IADD3 R19, R33.reuse, c[0x0][0x198], RZ ;  /* 0x0000660021137a10 */ /* 0x040fe20007ffe0ff */
[----:B------:R1:W-:Y:S01]  /*ac80*/  @P1 STG.E [R16.64], R34 ;  /* 0x0000002210001986 */ /* 0x0003e2000c101908 */
[----:B------:R-:W-:Y:S01]  /*ac90*/  ISETP.GE.AND P0, PT, R2, c[0x0][0x17c], PT ;  /* 0x00005f0002007a0c */ /* 0x000fe20003f06270 */
[----:B--2---:R-:W-:Y:S01]  /*aca0*/  IMAD.WIDE R8, R33, 0x4, R22 ;  /* 0x0000000421087825 */ /* 0x004fe200078e0216 */
[----:B------:R-:W-:Y:S01]  /*acb0*/  ISETP.LT.AND P6, PT, R193, c[0x0][0x178], !P5 ;  /* 0x00005e00c1007a0c */ /* 0x000fe20006fc1270 */
[----:B------:R2:W-:Y:S01]  /*acc0*/  @P2 STG.E [R4.64], R15 ;  /* 0x0000000f04002986 */ /* 0x0005e2000c101908 */
[----:B------:R-:W-:-:S02]  /*acd0*/  ISETP.LT.AND P5, PT, R194, c[0x0][0x178], !P5 ;  /* 0x00005e00c2007a0c */ /* 0x000fc40006fa1270 */
[----:B------:R-:W-:Y:S01]  /*ace0*/  IADD3 R2, R192, 0xe, RZ ;  /* 0x0000000ec0027810 */ /* 0x000fe20007ffe0ff */
[----:B------:R4:W-:Y:S01]  /*acf0*/  @P4 STG.E [R8.64], R35 ;  /* 0x0000002308004986 */ /* 0x0009e2000c101908 */
[----:B------:R-:W-:Y:S01]  /*ad00*/  ISETP.LT.AND P4, PT, R193, c[0x0][0x178], !P0 ;  /* 0x00005e00c1007a0c */ /* 0x000fe20004781270 */
[C---:B---3--:R-:W-:Y:S01]  /*ad10*/  IMAD.WIDE R12, R19.reuse, 0x4, R68 ;  /* 0x00000004130c7825 */ /* 0x048fe200078e0244 */
[----:B------:R-:W-:Y:S01]  /*ad20*/  ISETP.LT.AND P0, PT, R194, c[0x0][0x178], !P0 ;  /* 0x00005e00c2007a0c */ /* 0x000fe20004701270 */
[----:B------:R-:W-:Y:S01]  /*ad30*/  LDS.128 R32, [R3] ;  /* 0x0000000003207984 */ /* 0x000fe20000000c00 */
[----:B------:R-:W-:Y:S01]  /*ad40*/  ISETP.GE.AND P3, PT, R2, c[0x0][0x17c], PT ;  /* 0x00005f0002007a0c */ /* 0x000fe20003f66270 */
[C---:B-1----:R-:W-:Y:S01]  /*ad50*/  IMAD.WIDE R16, R19.reuse, 0x4, R22 ;  /* 0x0000000413107825 */ /* 0x042fe200078e0216 */
[----:B------:R-:W-:Y:S01]  /*ad60*/  IADD3 R19, R19, c[0x0][0x198], RZ ;  /* 0x0000660013137a10 */ /* 0x000fe20007ffe0ff */
[----:B------:R1:W-:Y:S01]  /*ad70*/  @P6 STG.E [R12.64], R10 ;  /* 0x0000000a0c006986 */ /* 0x0003e2000c101908 */
[----:B------:R-:W-:-:S02]  /*ad80*/  IADD3 R2, R192, 0xf, RZ ;  /* 0x0000000fc0027810 */ /* 0x000fc40007ffe0ff */
[C---:B------:R-:W-:Y:S01]  /*ad90*/  IADD3 R25, R19.reuse, c[0x0][0x198], RZ ;  /* 0x0000660013197a10 */ /* 0x040fe20007ffe0ff */
[----:B--2---:R-:W-:Y:S01]  /*ada0*/  IMAD.WIDE R4, R19, 0x4, R68 ;  /* 0x0000000413047825 */ /* 0x004fe200078e0244 */
[----:B------:R-:W-:Y:S01]  /*adb0*/  ISETP.GE.AND P1, PT, R2, c[0x0][0x17c], PT ;  /* 0x00005f0002007a0c */ /* 0x000fe20003f26270 */
[----:B------:R-:W-:Y:S01]  /*adc0*/  @P5 STG.E [R16.64], R30 ;  /* 0x0000001e10005986 */ /* 0x000fe2000c101908 */
[----:B------:R-:W-:Y:S01]  /*add0*/  ISETP.LT.AND P6, PT, R193, c[0x0][0x178], !P3 ;  /* 0x00005e00c1007a0c */ /* 0x000fe20005fc1270 */
[----:B----4-:R-:W-:Y:S01]  /*ade0*/  IMAD.WIDE R8, R19, 0x4, R22 ;  /* 0x0000000413087825 */ /* 0x010fe200078e0216 */
[----:B------:R-:W-:Y:S01]  /*adf0*/  ISETP.LT.AND P3, PT, R194, c[0x0][0x178], !P3 ;  /* 0x00005e00c2007a0c */ /* 0x000fe20005f61270 */
[----:B------:R2:W-:Y:S01]  /*ae00*/  @P4 STG.E [R4.64], R11 ;  /* 0x0000000b04004986 */ /* 0x0005e2000c101908 */
[----:B------:R-:W-:Y:S01]  /*ae10*/  IADD3 R2, R192, 0x10, RZ ;  /* 0x00000010c0027810 */ /* 0x000fe20007ffe0ff */
[----:B-1----:R-:W-:Y:S02]  /*ae20*/  IMAD.WIDE R12, R25, 0x4, R68 ;  /* 0x00000004190c7825 */ /* 0x002fe400078e0244 */
[----:B------:R1:W-:Y:S01]  /*ae30*/  @P0 STG.E [R8.64], R31 ;  /* 0x0000001f08000986 */ /* 0x0003e2000c101908 */
[----:B------:R-:W-:Y:S01]  /*ae40*/  ISETP.LT.AND P0, PT, R193, c[0x0][0x178], !P1 ;  /* 0x00005e00c1007a0c */ /* 0x000fe20004f01270 */
[----:B------:R-:W-:Y:S01]  /*ae50*/  IMAD.WIDE R14, R25, 0x4, R22 ;  /* 0x00000004190e7825 */ /* 0x000fe200078e0216 */
[----:B------:R-:W-:-:S02]  /*ae60*/  ISETP.LT.AND P1, PT, R194, c[0x0][0x178], !P1 ;  /* 0x00005e00c2007a0c */ /* 0x000fc40004f21270 */
[----:B------:R-:W-:Y:S01]  /*ae70*/  IADD3 R25, R25, c[0x0][0x198], RZ ;  /* 0x0000660019197a10 */ /* 0x000fe20007ffe0ff */
[----:B------:R3:W-:Y:S01]  /*ae80*/  @P6 STG.E [R12.64], R6 ;  /* 0x000000060c006986 */ /* 0x0007e2000c101908 */
[----:B------:R-:W-:Y:S02]  /*ae90*/  ISETP.GE.AND P2, PT, R2, c[0x0][0x17c], PT ;  /* 0x00005f0002007a0c */ /* 0x000fe40003f46270 */
[----:B------:R-:W-:Y:S01]  /*aea0*/  IADD3 R2, R192, 0x11, RZ ;  /* 0x00000011c0027810 */ /* 0x000fe20007ffe0ff */
[C---:B--2---:R-:W-:Y:S01]  /*aeb0*/  IMAD.WIDE R4, R25.reuse, 0x4, R68 ;  /* 0x0000000419047825 */ /* 0x044fe200078e0244 */
[----:B------:R-:W-:Y:S01]  /*aec0*/  @P3 STG.E [R14.64], R26 ;  /* 0x0000001a0e003986 */ /* 0x000fe2000c101908 */
[C---:B------:R-:W-:Y:S02]  /*aed0*/  IADD3 R17, R25.reuse, c[0x0][0x198], RZ ;  /* 0x0000660019117a10 */ /* 0x040fe40007ffe0ff */
[----:B-1----:R-:W-:Y:S01]  /*aee0*/  IMAD.WIDE R8, R25, 0x4, R22 ;  /* 0x0000000419087825 */ /* 0x002fe200078e0216 */
[----:B------:R-:W-:Y:S01]  /*aef0*/  ISETP.GE.AND P5, PT, R2, c[0x0][0x17c], PT ;  /* 0x00005f0002007a0c */ /* 0x000fe20003fa6270 */
[----:B------:R1:W-:Y:S01]  /*af00*/  @P0 STG.E [R4.64], R7 ;  /* 0x0000000704000986 */ /* 0x0003e2000c101908 */
[----:B------:R-:W-:Y:S01]  /*af10*/  ISETP.LT.AND P6, PT, R193, c[0x0][0x178], !P2 ;  /* 0x00005e00c1007a0c */ /* 0x000fe200057c1270 */
[----:B------:R-:W-:Y:S01]  /*af20*/  IMAD.WIDE R10, R17, 0x4, R68 ;  /* 0x00000004110a7825 */ /* 0x000fe200078e0244 */
[C---:B------:R-:W-:Y:S01]  /*af30*/  ISETP.LT.AND P2, PT, R194.reuse, c[0x0][0x178], !P2 ;  /* 0x00005e00c2007a0c */ /* 0x040fe20005741270 */
[----:B------:R2:W-:Y:S01]  /*af40*/  @P1 STG.E [R8.64], R27 ;  /* 0x0000001b08001986 */ /* 0x0005e2000c101908 */
[----:B------:R-:W-:Y:S01]  /*af50*/  ISETP.LT.AND P1, PT, R193, c[0x0][0x178], !P5 ;  /* 0x00005e00c1007a0c */ /* 0x000fe20006f21270 */
[----:B---3--:R-:W-:Y:S01]  /*af60*/  IMAD.WIDE R12, R17, 0x4, R22 ;  /* 0x00000004110c7825 */ /* 0x008fe200078e0216 */
        /* <DEDUP_REMOVED lines=36> */
[----:B------:R-:W-:Y:S02]  /*b1b0*/  ISETP.LT.AND P2, PT, R194, c[0x0][0x178], !P2 ;  /* 0x00005e00c2007a0c */ /* 0x000fe40005741270 */
        /* <DEDUP_REMOVED lines=8> */
[----:B------:R2:W-:Y:S01]  /*b240*/  @P0 STG.E [R10.64], R72 ;  /* 0x000000480a000986 */ /* 0x0005e2000c101908 */
[----:B------:R-:W-:Y:S01]  /*b250*/  ISETP.LT.AND P6, PT, R193, c[0x0][0x178], !P1 ;  /* 0x00005e00c1007a0c */ /* 0x000fe20004fc1270 */
[----:B----4-:R-:W-:Y:S01]  /*b260*/  IMAD.WIDE R6, R13, 0x4, R22 ;  /* 0x000000040d067825 */ /* 0x010fe200078e0216 */
[----:B------:R-:W-:Y:S01]  /*b270*/  ISETP.LT.AND P1, PT, R194, c[0x0][0x178], !P1 ;  /* 0x00005e00c2007a0c */ /* 0x000fe20004f21270 */
[----:B------:R3:W-:Y:S01]  /*b280*/  @P3 STG.E [R4.64], R49 ;  /* 0x0000003104003986 */ /* 0x0007e2000c101908 */
[----:B------:R-:W-:Y:S01]  /*b290*/  IADD3 R2, R192, 0x18, RZ ;  /* 0x00000018c0027810 */ /* 0x000fe20007ffe0ff */
[----:B-1----:R-:W-:Y:S02]  /*b2a0*/  IMAD.WIDE R8, R15, 0x4, R68 ;  /* 0x000000040f087825 */ /* 0x002fe400078e0244 */
[----:B------:R1:W-:Y:S01]  /*b2b0*/  @P2 STG.E [R6.64], R73 ;  /* 0x0000004906002986 */ /* 0x0003e2000c101908 */
[----:B------:R-:W-:-:S02]  /*b2c0*/  ISETP.LT.AND P2, PT, R193, c[0x0][0x178], !P4 ;  /* 0x00005e00c1007a0c */ /* 0x000fc40006741270 */
[----:B------:R-:W-:Y:S01]  /*b2d0*/  ISETP.LT.AND P4, PT, R194, c[0x0][0x178], !P4 ;  /* 0x00005e00c2007a0c */ /* 0x000fe20006781270 */
[C---:B--2---:R-:W-:Y:S01]  /*b2e0*/  IMAD.WIDE R10, R15.reuse, 0x4, R22 ;  /* 0x000000040f0a7825 */ /* 0x044fe200078e0216 */
[----:B------:R-:W-:Y:S01]  /*b2f0*/  IADD3 R15, R15, c[0x0][0x198], RZ ;  /* 0x000066000f0f7a10 */ /* 0x000fe20007ffe0ff */
[----:B------:R2:W-:Y:S01]  /*b300*/  @P6 STG.E [R8.64], R36 ;  /* 0x0000002408006986 */ /* 0x0005e2000c101908 */
[----:B------:R-:W-:Y:S02]  /*b310*/  ISETP.GE.AND P5, PT, R2, c[0x0][0x17c], PT ;  /* 0x00005f0002007a0c */ /* 0x000fe40003fa6270 */
[----:B------:R-:W-:Y:S01]  /*b320*/  IADD3 R2, R192, 0x19, RZ ;  /* 0x00000019c0027810 */ /* 0x000fe20007ffe0ff */
[C---:B---3--:R-:W-:Y:S01]  /*b330*/  IMAD.WIDE R4, R15.reuse, 0x4, R68 ;  /* 0x000000040f047825 */ /* 0x048fe200078e0244 */
[----:B------:R3:W-:Y:S01]  /*b340*/  @P1 STG.E [R10.64], R64 ;  /* 0x000000400a001986 */ /* 0x0007e2000c101908 */
[C---:B------:R-:W-:Y:S02]  /*b350*/  IADD3 R13, R15.reuse, c[0x0][0x198], RZ ;  /* 0x000066000f0d7a10 */ /* 0x040fe40007ffe0ff */
[----:B-1----:R-:W-:Y:S01]  /*b360*/  IMAD.WIDE R6, R15, 0x4, R22 ;  /* 0x000000040f067825 */ /* 0x002fe200078e0216 */
[----:B------:R-:W-:Y:S01]  /*b370*/  ISETP.GE.AND P0, PT, R2, c[0x0][0x17c], PT ;  /* 0x00005f0002007a0c */ /* 0x000fe20003f06270 */
[----:B------:R1:W-:Y:S01]  /*b380*/  @P2 STG.E [R4.64], R37 ;  /* 0x0000002504002986 */ /* 0x0003e2000c101908 */
[----:B------:R-:W-:Y:S01]  /*b390*/  ISETP.LT.AND P6, PT, R193, c[0x0][0x178], !P5 ;  /* 0x00005e00c1007a0c */ /* 0x000fe20006fc1270 */
[----:B--2---:R-:W-:Y:S01]  /*b3a0*/  IMAD.WIDE R8, R13, 0x4, R68 ;  /* 0x000000040d087825 */ /* 0x004fe200078e0244 */
[----:B------:R-:W-:Y:S01]  /*b3b0*/  ISETP.LT.AND P5, PT, R194, c[0x0][0x178], !P5 ;  /* 0x00005e00c2007a0c */ /* 0x000fe20006fa1270 */
[----:B------:R2:W-:Y:S01]  /*b3c0*/  @P4 STG.E [R6.64], R65 ;  /* 0x0000004106004986 */ /* 0x0005e2000c101908 */
[----:B------:R-:W-:-:S02]  /*b3d0*/  ISETP.LT.AND P4, PT, R193, c[0x0][0x178], !P0 ;  /* 0x00005e00c1007a0c */ /* 0x000fc40004781270 */
[----:B------:R-:W-:Y:S01]  /*b3e0*/  ISETP.LT.AND P0, PT, R194, c[0x0][0x178], !P0 ;  /* 0x00005e00c2007a0c */ /* 0x000fe20004701270 */
[C---:B---3--:R-:W-:Y:S01]  /*b3f0*/  IMAD.WIDE R10, R13.reuse, 0x4, R22 ;  /* 0x000000040d0a7825 */ /* 0x048fe200078e0216 */
[----:B------:R-:W-:Y:S02]  /*b400*/  IADD3 R2, R192, 0x1a, RZ ;  /* 0x0000001ac0027810 */ /* 0x000fe40007ffe0ff */
        /* <DEDUP_REMOVED lines=76> */
[----:B------:R-:W-:Y:S01]  /*b8d0*/  ISETP.LT.AND P4, PT, R193, c[0x0][0x178], !P1 ;  /* 0x00005e00c1007a0c */ /* 0x000fe20004f81270 */
[C---:B--2---:R-:W-:Y:S01]  /*b8e0*/  IMAD.WIDE R4, R13.reuse, 0x4, R68 ;  /* 0x000000040d047825 */ /* 0x044fe200078e0244 */
[----:B------:R-:W-:Y:S01]  /*b8f0*/  ISETP.GE.AND P0, PT, R2, c[0x0][0x17c], PT ;  /* 0x00005f0002007a0c */ /* 0x000fe20003f06270 */
[----:B------:R2:W-:Y:S01]  /*b900*/  @P6 STG.E [R10.64], R124 ;  /* 0x0000007c0a006986 */ /* 0x0005e2000c101908 */
[C---:B------:R-:W-:Y:S01]  /*b910*/  IADD3 R15, R13.reuse, c[0x0][0x198], RZ ;  /* 0x000066000d0f7a10 */ /* 0x040fe20007ffe0ff */
        /* <DEDUP_REMOVED lines=13> */
[----:B---3--:R-:W-:Y:S01]  /*b9f0*/  IMAD.WIDE R4, R15, 0x4, R68 ;  /* 0x000000040f047825 */ /* 0x008fe200078e0244 */
[----:B------:R3:W-:Y:S01]  /*ba00*/  @P6 STG.E [R10.64], R120 ;  /* 0x000000780a006986 */ /* 0x0007e2000c101908 */
[----:B------:R-:W-:Y:S02]  /*ba10*/  ISETP.LT.AND P6, PT, R193, c[0x0][0x178], !P5 ;  /* 0x00005e00c1007a0c */ /* 0x000fe40006fc1270 */
[C---:B-1----:R-:W-:Y:S01]  /*ba20*/  IMAD.WIDE R6, R15.reuse, 0x4, R22 ;  /* 0x000000040f067825 */ /* 0x042fe200078e0216 */
[----:B------:R-:W-:Y:S01]  /*ba30*/  ISETP.GE.AND P1, PT, R2, c[0x0][0x17c], PT ;  /* 0x00005f0002007a0c */ /* 0x000fe20003f26270 */
[----:B------:R1:W-:Y:S01]  /*ba40*/  @P2 STG.E [R4.64], R97 ;  /* 0x0000006104002986 */ /* 0x0003e2000c101908 */
[----:B------:R-:W-:-:S02]  /*ba50*/  IADD3 R13, R15, c[0x0][0x198], RZ ;  /* 0x000066000f0d7a10 */ /* 0x000fc40007ffe0ff */
[C---:B------:R-:W-:Y:S01]  /*ba60*/  ISETP.LT.AND P5, PT, R194.reuse, c[0x0][0x178], !P5 ;  /* 0x00005e00c2007a0c */ /* 0x040fe20006fa1270 */
[----:B------:R4:W-:Y:S01]  /*ba70*/  @P0 STG.E [R6.64], R121 ;  /* 0x0000007906000986 */ /* 0x0009e2000c101908 */
[----:B------:R-:W-:Y:S01]  /*ba80*/  ISETP.LT.AND P0, PT, R193, c[0x0][0x178], !P1 ;  /* 0x00005e00c1007a0c */ /* 0x000fe20004f01270 */
[C---:B--2---:R-:W-:Y:S01]  /*ba90*/  IMAD.WIDE R8, R13.reuse, 0x4, R68 ;  /* 0x000000040d087825 */ /* 0x044fe200078e0244 */
[----:B------:R-:W-:Y:S02]  /*baa0*/  ISETP.LT.AND P1, PT, R194, c[0x0][0x178], !P1 ;  /* 0x00005e00c2007a0c */ /* 0x000fe40004f21270 */
[----:B------:R-:W-:Y:S01]  /*bab0*/  IADD3 R2, R192, 0x26, RZ ;  /* 0x00000026c0027810 */ /* 0x000fe20007ffe0ff */
[C---:B---3--:R-:W-:Y:S01]  /*bac0*/  IMAD.WIDE R10, R13.reuse, 0x4, R22 ;  /* 0x000000040d0a7825 */ /* 0x048fe200078e0216 */
[----:B------:R-:W-:Y:S01]  /*bad0*/  IADD3 R13, R13, c[0x0][0x198], RZ ;  /* 0x000066000d0d7a10 */ /* 0x000fe20007ffe0ff */
[----:B------:R2:W-:Y:S01]  /*bae0*/  @P6 STG.E [R8.64], R60 ;  /* 0x0000003c08006986 */ /* 0x0005e2000c101908 */
[----:B------:R-:W-:-:S02]  /*baf0*/  ISETP.GE.AND P3, PT, R2, c[0x0][0x17c], PT ;  /* 0x00005f0002007a0c */ /* 0x000fc40003f66270 */
[----:B------:R-:W-:Y:S01]  /*bb00*/  IADD3 R2, R192, 0x27, RZ ;  /* 0x00000027c0027810 */ /* 0x000fe20007ffe0ff */
[----:B-1----:R-:W-:Y:S01]  /*bb10*/  IMAD.WIDE R4, R13, 0x4, R68 ;  /* 0x000000040d047825 */ /* 0x002fe200078e0244 */
[----:B------:R1:W-:Y:S01]  /*bb20*/  @P5 STG.E [R10.64], R116 ;  /* 0x000000740a005986 */ /* 0x0003e2000c101908 */
[----:B------:R-:W-:Y:S02]  /*bb30*/  ISETP.LT.AND P5, PT, R193, c[0x0][0x178], !P3 ;  /* 0x00005e00c1007a0c */ /* 0x000fe40005fa1270 */
[C---:B----4-:R-:W-:Y:S01]  /*bb40*/  IMAD.WIDE R6, R13.reuse, 0x4, R22 ;  /* 0x000000040d067825 */ /* 0x050fe200078e0216 */
[----:B------:R-:W-:Y:S01]  /*bb50*/  ISETP.GE.AND P4, PT, R2, c[0x0][0x17c], PT ;  /* 0x00005f0002007a0c */ /* 0x000fe20003f86270 */
[----:B------:R3:W-:Y:S01]  /*bb60*/  @P0 STG.E [R4.64], R61 ;  /* 0x0000003d04000986 */ /* 0x0007e2000c101908 */
[----:B------:R-:W-:Y:S02]  /*bb70*/  IADD3 R15, R13, c[0x0][0x198], RZ ;  /* 0x000066000d0f7a10 */ /* 0x000fe40007ffe0ff */
[C---:B------:R-:W-:Y:S01]  /*bb80*/  ISETP.LT.AND P6, PT, R194.reuse, c[0x0][0x178], !P3 ;  /* 0x00005e00c2007a0c */ /* 0x040fe20005fc1270 */
[----:B------:R4:W-:Y:S01]  /*bb90*/  @P1 STG.E [R6.64], R117 ;  /* 0x0000007506001986 */ /* 0x0009e2000c101908 */
[----:B------:R-:W-:Y:S01]  /*bba0*/  ISETP.LT.AND P1, PT, R193, c[0x0][0x178], !P4 ;  /* 0x00005e00c1007a0c */ /* 0x000fe20006721270 */
[----:B--2---:R-:W-:Y:S01]  /*bbb0*/  IMAD.WIDE R8, R15, 0x4, R68 ;  /* 0x000000040f087825 */ /* 0x004fe200078e0244 */
[----:B------:R-:W-:-:S02]  /*bbc0*/  ISETP.LT.AND P4, PT, R194, c[0x0][0x178], !P4 ;  /* 0x00005e00c2007a0c */ /* 0x000fc40006781270 */
[----:B------:R-:W-:Y:S01]  /*bbd0*/  IADD3 R2, R192, 0x28, RZ ;  /* 0x00000028c0027810 */ /* 0x000fe20007ffe0ff */
[C---:B-1----:R-:W-:Y:S01]  /*bbe0*/  IMAD.WIDE R10, R15.reuse, 0x4, R22 ;  /* 0x000000040f0a7825 */ /* 0x042fe200078e0216 */
[----:B------:R-:W-:Y:S01]  /*bbf0*/  IADD3 R15, R15, c[0x0][0x198], RZ ;  /* 0x000066000f0f7a10 */ /* 0x000fe20007ffe0ff */
[----:B------:R1:W-:Y:S01]  /*bc00*/  @P5 STG.E [R8.64], R44 ;  /* 0x0000002c08005986 */ /* 0x0003e2000c101908 */
[----:B------:R-:W-:Y:S02]  /*bc10*/  ISETP.GE.AND P2, PT, R2, c[0x0][0x17c], PT ;  /* 0x00005f0002007a0c */ /* 0x000fe40003f46270 */
[----:B------:R-:W-:Y:S01]  /*bc20*/  IADD3 R2, R192, 0x29, RZ ;  /* 0x00000029c0027810 */ /* 0x000fe20007ffe0ff */
[----:B---3--:R-:W-:Y:S01]  /*bc30*/  IMAD.WIDE R4, R15, 0x4, R68 ;  /* 0x000000040f047825 */ /* 0x008fe200078e0244 */
[----:B------:R-:W-:Y:S01]  /*bc40*/  ISETP.LT.AND P5, PT, R193, c[0x0][0x178], !P2 ;  /* 0x00005e00c1007a0c */ /* 0x000fe200057a1270 */
[----:B------:R2:W-:Y:S01]  /*bc50*/  @P6 STG.E [R10.64], R104 ;  /* 0x000000680a006986 */ /* 0x0005e2000c101908 */
[----:B------:R-:W-:Y:S01]  /*bc60*/  ISETP.GE.AND P3, PT, R2, c[0x0][0x17c], PT ;  /* 0x00005f0002007a0c */ /* 0x000fe20003f66270 */
[C---:B----4-:R-:W-:Y:S01]  /*bc70*/  IMAD.WIDE R6, R15.reuse, 0x4, R22 ;  /* 0x000000040f067825 */ /* 0x050fe200078e0216 */
[----:B------:R-:W-:Y:S01]  /*bc80*/  IADD3 R13, R15, c[0x0][0x198], RZ ;  /* 0x000066000f0d7a10 */ /* 0x000fe20007ffe0ff */
[----:B------:R3:W-:Y:S01]  /*bc90*/  @P1 STG.E [R4.64], R45 ;  /* 0x0000002d04001986 */ /* 0x0007e2000c101908 */
[----:B------:R-:W-:-:S02]  /*bca0*/  ISETP.LT.AND P6, PT, R194, c[0x0][0x178], !P2 ;  /* 0x00005e00c2007a0c */ /* 0x000fc400057c1270 */
[----:B------:R-:W-:Y:S01]  /*bcb0*/  IADD3 R2, R192, 0x2a, RZ ;  /* 0x0000002ac0027810 */ /* 0x000fe20007ffe0ff */
[----:B------:R4:W-:Y:S01]  /*bcc0*/  @P4 STG.E [R6.64], R105 ;  /* 0x0000006906004986 */ /* 0x0009e2000c101908 */
[----:B------:R-:W-:Y:S01]  /*bcd0*/  ISETP.LT.AND P4, PT, R193, c[0x0][0x178], !P3 ;  /* 0x00005e00c1007a0c */ /* 0x000fe20005f81270 */
[C---:B-1----:R-:W-:Y:S01]  /*bce0*/  IMAD.WIDE R8, R13.reuse, 0x4, R68 ;  /* 0x000000040d087825 */ /* 0x042fe200078e0244 */
[----:B------:R-:W-:Y:S02]  /*bcf0*/  ISETP.LT.AND P3, PT, R194, c[0x0][0x178], !P3 ;  /* 0x00005e00c2007a0c */ /* 0x000fe40005f61270 */
[----:B------:R-:W-:Y:S01]  /*bd00*/  ISETP.GE.AND P0, PT, R2, c[0x0][0x17c], PT ;  /* 0x00005f0002007a0c */ /* 0x000fe20003f06270 */
[C---:B--2---:R-:W-:Y:S01]  /*bd10*/  IMAD.WIDE R10, R13.reuse, 0x4, R22 ;  /* 0x000000040d0a7825 */ /* 0x044fe200078e0216 */
[----:B------:R-:W-:Y:S01]  /*bd20*/  IADD3 R13, R13, c[0x0][0x198], RZ ;  /* 0x000066000d0d7a10 */ /* 0x000fe20007ffe0ff */
[----:B------:R1:W-:Y:S01]  /*bd30*/  @P5 STG.E [R8.64], R102 ;  /* 0x0000006608005986 */ /* 0x0003e2000c101908 */
[----:B------:R-:W-:-:S02]  /*bd40*/  IADD3 R2, R192, 0x2b, RZ ;  /* 0x0000002bc0027810 */ /* 0x000fc40007ffe0ff */
[----:B------:R-:W-:Y:S01]  /*bd50*/  ISETP.LT.AND P5, PT, R193, c[0x0][0x178], !P0 ;  /* 0x00005e00c1007a0c */ /* 0x000fe200047a1270 */
[C---:B---3--:R-:W-:Y:S01]  /*bd60*/  IMAD.WIDE R4, R13.reuse, 0x4, R68 ;  /* 0x000000040d047825 */ /* 0x048fe200078e0244 */
[----:B------:R-:W-:Y:S01]  /*bd70*/  ISETP.GE.AND P2, PT, R2, c[0x0][0x17c], PT ;  /* 0x00005f0002007a0c */ /* 0x000fe20003f46270 */
[----:B------:R2:W-:Y:S01]  /*bd80*/  @P6 STG.E [R10.64], R126 ;  /* 0x0000007e0a006986 */ /* 0x0005e2000c101908 */
[C---:B------:R-:W-:Y:S01]  /*bd90*/  IADD3 R15, R13.reuse, c[0x0][0x198], RZ ;  /* 0x000066000d0f7a10 */ /* 0x040fe20007ffe0ff */
[----:B----4-:R-:W-:Y:S01]  /*bda0*/  IMAD.WIDE R6, R13, 0x4, R22 ;  /* 0x000000040d067825 */ /* 0x010fe200078e0216 */
[----:B------:R-:W-:Y:S01]  /*bdb0*/  ISETP.LT.AND P6, PT, R194, c[0x0][0x178], !P0 ;  /* 0x00005e00c2007a0c */ /* 0x000fe200047c1270 */
[----:B------:R-:W-:Y:S01]  /*bdc0*/  @P4 STG.E [R4.64], R103 ;  /* 0x0000006704004986 */ /* 0x000fe2000c101908 */
[----:B------:R-:W-:Y:S01]  /*bdd0*/  IADD3 R2, R192, 0x2c, RZ ;  /* 0x0000002cc0027810 */ /* 0x000fe20007ffe0ff */
[----:B-1----:R-:W-:Y:S02]  /*bde0*/  IMAD.WIDE R8, R15, 0x4, R68 ;  /* 0x000000040f087825 */ /* 0x002fe400078e0244 */
[----:B------:R-:W-:Y:S01]  /*bdf0*/  @P3 STG.E [R6.64], R127 ;  /* 0x0000007f06003986 */ /* 0x000fe2000c101908 */
[----:B------:R-:W-:-:S02]  /*be00*/  ISETP.LT.AND P3, PT, R193, c[0x0][0x178], !P2 ;  /* 0x00005e00c1007a0c */ /* 0x000fc40005761270 */
[----:B------:R-:W-:Y:S01]  /*be10*/  ISETP.LT.AND P2, PT, R194, c[0x0][0x178], !P2 ;  /* 0x00005e00c2007a0c */ /* 0x000fe20005741270 */
[C---:B--2---:R-:W-:Y:S01]  /*be20*/  IMAD.WIDE R10, R15.reuse, 0x4, R22 ;  /* 0x000000040f0a7825 */ /* 0x044fe200078e0216 */
[----:B------:R-:W-:Y:S01]  /*be30*/  IADD3 R15, R15, c[0x0][0x198], RZ ;  /* 0x000066000f0f7a10 */ /* 0x000fe20007ffe0ff */
[----:B------:R1:W-:Y:S01]  /*be40*/  @P5 STG.E [R8.64], R98 ;  /* 0x0000006208005986 */ /* 0x0003e2000c101908 */
[----:B------:R-:W-:Y:S02]  /*be50*/  ISETP.GE.AND P1, PT, R2, c[0x0][0x17c], PT ;  /* 0x00005f0002007a0c */ /* 0x000fe40003f26270 */
[----:B------:R-:W-:Y:S01]  /*be60*/  IADD3 R2, R192, 0x2d, RZ ;  /* 0x0000002dc0027810 */ /* 0x000fe20007ffe0ff */
[----:B------:R-:W-:Y:S01]  /*be70*/  IMAD.WIDE R12, R15, 0x4, R68 ;  /* 0x000000040f0c7825 */ /* 0x000fe200078e0244 */
[----:B------:R-:W-:Y:S01]  /*be80*/  ISETP.LT.AND P5, PT, R193, c[0x0][0x178], !P1 ;  /* 0x00005e00c1007a0c */ /* 0x000fe20004fa1270 */
[----:B------:R2:W-:Y:S01]  /*be90*/  @P6 STG.E [R10.64], R122 ;  /* 0x0000007a0a006986 */ /* 0x0005e2000c101908 */
[----:B------:R-:W-:-:S02]  /*bea0*/  ISETP.GE.AND P0, PT, R2, c[0x0][0x17c], PT ;  /* 0x00005f0002007a0c */ /* 0x000fc40003f06270 */
[C---:B------:R-:W-:Y:S01]  /*beb0*/  IADD3 R17, R15.reuse, c[0x0][0x198], RZ ;  /* 0x000066000f117a10 */ /* 0x040fe20007ffe0ff */
[----:B------:R3:W-:Y:S01]  /*bec0*/  @P3 STG.E [R12.64], R99 ;  /* 0x000000630c003986 */ /* 0x0007e2000c101908 */
[----:B------:R-:W-:Y:S01]  /*bed0*/  ISETP.LT.AND P6, PT, R194, c[0x0][0x178], !P1 ;  /* 0x00005e00c2007a0c */ /* 0x000fe20004fc1270 */
[--C-:B-1----:R-:W-:Y:S01]  /*bee0*/  IMAD.WIDE R8, R15, 0x4, R22.reuse ;  /* 0x000000040f087825 */ /* 0x102fe200078e0216 */
[----:B------:R-:W-:Y:S01]  /*bef0*/  IADD3 R2, R192, 0x2e, RZ ;  /* 0x0000002ec0027810 */ /* 0x000fe20007ffe0ff */
[----:B------:R-:W1:Y:S02]  /*bf00*/  LDS.128 R4, [R0] ;  /* 0x0000000000047984 */ /* 0x000e640000000c00 */
[----:B------:R-:W-:Y:S01]  /*bf10*/  IMAD.WIDE R14, R17, 0x4, R22 ;  /* 0x00000004110e7825 */ /* 0x000fe200078e0216 */
[----:B------:R-:W-:Y:S01]  /*bf20*/  ISETP.GE.AND P4, PT, R2, c[0x0][0x17c], PT ;  /* 0x00005f0002007a0c */ /* 0x000fe20003f86270 */
[----:B------:R4:W-:Y:S01]  /*bf30*/  @P2 STG.E [R8.64], R123 ;  /* 0x0000007b08002986 */ /* 0x0009e2000c101908 */
[----:B------:R-:W-:Y:S01]  /*bf40*/  ISETP.LT.AND P2, PT, R193, c[0x0][0x178], !P0 ;  /* 0x00005e00c1007a0c */ /* 0x000fe20004741270 */
[----:B--2---:R-:W-:Y:S01]  /*bf50*/  IMAD.WIDE R10, R17, 0x4, R68 ;  /* 0x00000004110a7825 */ /* 0x004fe200078e0244 */
[----:B------:R-:W-:-:S02]  /*bf60*/  ISETP.LT.AND P0, PT, R194, c[0x0][0x178], !P0 ;  /* 0x00005e00c2007a0c */ /* 0x000fc40004701270 */
[----:B------:R-:W-:Y:S02]  /*bf70*/  IADD3 R17, R17, c[0x0][0x198], RZ ;  /* 0x0000660011117a10 */ /* 0x000fe40007ffe0ff */
[----:B------:R-:W-:Y:S01]  /*bf80*/  IADD3 R2, R192, 0x2f, RZ ;  /* 0x0000002fc0027810 */ /* 0x000fe20007ffe0ff */
[----:B------:R-:W-:Y:S01]  /*bf90*/  @P5 STG.E [R10.64], R62 ;  /* 0x0000003e0a005986 */ /* 0x000fe2000c101908 */
[----:B------:R-:W-:Y:S01]  /*bfa0*/  ISETP.LT.AND P5, PT, R193, c[0x0][0x178], !P4 ;  /* 0x00005e00c1007a0c */ /* 0x000fe200067a1270 */
[C---:B---3--:R-:W-:Y:S01]  /*bfb0*/  IMAD.WIDE R12, R17.reuse, 0x4, R22 ;  /* 0x00000004110c7825 */ /* 0x048fe200078e0216 */
[----:B------:R-:W-:Y:S01]  /*bfc0*/  ISETP.LT.AND P4, PT, R194, c[0x0][0x178], !P4 ;  /* 0x00005e00c2007a0c */ /* 0x000fe20006781270 */
[----:B------:R2:W-:Y:S01]  /*bfd0*/  @P6 STG.E [R14.64], R118 ;  /* 0x000000760e006986 */ /* 0x0005e2000c101908 */
[----:B------:R-:W-:Y:S01]  /*bfe0*/  ISETP.GE.AND P1, PT, R2, c[0x0][0x17c], PT ;  /* 0x00005f0002007a0c */ /* 0x000fe20003f26270 */
[C---:B----4-:R-:W-:Y:S01]  /*bff0*/  IMAD.WIDE R8, R17.reuse, 0x4, R68 ;  /* 0x0000000411087825 */ /* 0x050fe200078e0244 */
[----:B------:R-:W-:-:S02]  /*c000*/  IADD3 R19, R17, c[0x0][0x198], RZ ;  /* 0x0000660011137a10 */ /* 0x000fc40007ffe0ff */
[----:B------:R-:W-:Y:S02]  /*c010*/  IADD3 R2, R192, 0x30, RZ ;  /* 0x00000030c0027810 */ /* 0x000fe40007ffe0ff */
[----:B------:R-:W-:Y:S01]  /*c020*/  @P2 STG.E [R8.64], R63 ;  /* 0x0000003f08002986 */ /* 0x000fe2000c101908 */
[C---:B------:R-:W-:Y:S01]  /*c030*/  IMAD.WIDE R16, R19.reuse, 0x4, R22 ;  /* 0x0000000413107825 */ /* 0x040fe200078e0216 */
[----:B------:R-:W-:Y:S02]  /*c040*/  IADD3 R25, R19, c[0x0][0x198], RZ ;  /* 0x0000660013197a10 */ /* 0x000fe40007ffe0ff */
[----:B------:R3:W-:Y:S01]  /*c050*/  @P0 STG.E [R12.64], R119 ;  /* 0x000000770c000986 */ /* 0x0007e2000c101908 */
[----:B------:R-:W-:Y:S01]  /*c060*/  ISETP.LT.AND P0, PT, R193, c[0x0][0x178], !P1 ;  /* 0x00005e00c1007a0c */ /* 0x000fe20004f01270 */
[--C-:B--2---:R-:W-:Y:S01]  /*c070*/  IMAD.WIDE R14, R19, 0x4, R68.reuse ;  /* 0x00000004130e7825 */ /* 0x104fe200078e0244 */
[----:B------:R-:W-:Y:S01]  /*c080*/  ISETP.LT.AND P1, PT, R194, c[0x0][0x178], !P1 ;  /* 0x00005e00c2007a0c */ /* 0x000fe20004f21270 */
[----:B------:R2:W4:Y:S01]  /*c090*/  LDS.128 R8, [R21] ;  /* 0x0000000015087984 */ /* 0x0005220000000c00 */
[----:B------:R-:W-:Y:S01]  /*c0a0*/  ISETP.GE.AND P3, PT, R2, c[0x0][0x17c], PT ;  /* 0x00005f0002007a0c */ /* 0x000fe20003f66270 */
[----:B------:R-:W-:Y:S01]  /*c0b0*/  IMAD.WIDE R18, R25, 0x4, R68 ;  /* 0x0000000419127825 */ /* 0x000fe200078e0244 */
[----:B------:R-:W-:Y:S01]  /*c0c0*/  IADD3 R2, R192, 0x31, RZ ;  /* 0x00000031c0027810 */ /* 0x000fe20007ffe0ff */
[----:B------:R-:W-:Y:S01]  /*c0d0*/  @P5 STG.E [R14.64], R46 ;  /* 0x0000002e0e005986 */ /* 0x000fe2000c101908 */
[----:B------:R-:W-:-:S02]  /*c0e0*/  ISETP.LT.AND P5, PT, R194, c[0x0][0x178], !P3 ;  /* 0x00005e00c2007a0c */ /* 0x000fc40005fa1270 */
[----:B------:R-:W-:Y:S01]  /*c0f0*/  ISETP.GE.AND P6, PT, R2, c[0x0][0x17c], PT ;  /* 0x00005f0002007a0c */ /* 0x000fe20003fc6270 */
[----:B------:R5:W-:Y:S01]  /*c100*/  @P4 STG.E [R16.64], R106 ;  /* 0x0000006a10004986 */ /* 0x000be2000c101908 */
[----:B---3--:R-:W-:Y:S02]  /*c110*/  IADD3 R13, R25, c[0x0][0x198], RZ ;  /* 0x00006600190d7a10 */ /* 0x008fe40007ffe0ff */
[----:B------:R-:W-:Y:S01]  /*c120*/  ISETP.LT.AND P4, PT, R193, c[0x0][0x178], !P3 ;  /* 0x00005e00c1007a0c */ /* 0x000fe20005f81270 */
[----:B------:R3:W-:Y:S01]  /*c130*/  @P0 STG.E [R18.64], R47 ;  /* 0x0000002f12000986 */ /* 0x0007e2000c101908 */
[C---:B--2---:R-:W-:Y:S01]  /*c140*/  IADD3 R21, R13.reuse, c[0x0][0x198], RZ ;  /* 0x000066000d157a10 */ /* 0x044fe20007ffe0ff */
[----:B------:R-:W-:Y:S01]  /*c150*/  IMAD.WIDE R26, R13, 0x4, R22 ;  /* 0x000000040d1a7825 */ /* 0x000fe200078e0216 */
[----:B------:R-:W-:Y:S02]  /*c160*/  IADD3 R0, R192, 0x32, RZ ;  /* 0x00000032c0007810 */ /* 0x000fe40007ffe0ff */
[----:B------:R-:W-:-:S02]  /*c170*/  IADD3 R29, R21, c[0x0][0x198], RZ ;  /* 0x00006600151d7a10 */ /* 0x000fc40007ffe0ff */
[----:B------:R-:W-:Y:S01]  /*c180*/  ISETP.GE.AND P2, PT, R0, c[0x0][0x17c], PT ;  /* 0x00005f0000007a0c */ /* 0x000fe20003f46270 */
[----:B-----5:R-:W-:Y:S01]  /*c190*/  IMAD.WIDE R16, R25, 0x4, R22 ;  /* 0x0000000419107825 */ /* 0x020fe200078e0216 */
[----:B------:R-:W-:Y:S02]  /*c1a0*/  IADD3 R0, R192, 0x33, RZ ;  /* 0x00000033c0007810 */ /* 0x000fe40007ffe0ff */
[----:B------:R-:W-:Y:S01]  /*c1b0*/  IADD3 R31, R29, c[0x0][0x198], RZ ;  /* 0x000066001d1f7a10 */ /* 0x000fe20007ffe0ff */
[--C-:B------:R-:W-:Y:S01]  /*c1c0*/  IMAD.WIDE R24, R13, 0x4, R68.reuse ;  /* 0x000000040d187825 */ /* 0x100fe200078e0244 */
[----:B------:R2:W-:Y:S01]  /*c1d0*/  @P1 STG.E [R16.64], R107 ;  /* 0x0000006b10001986 */ /* 0x0005e2000c101908 */
[----:B------:R-:W-:Y:S02]  /*c1e0*/  ISETP.LT.AND P1, PT, R193, c[0x0][0x178], !P6 ;  /* 0x00005e00c1007a0c */ /* 0x000fe40007721270 */
[----:B------:R-:W-:Y:S01]  /*c1f0*/  ISETP.LT.AND P6, PT, R194, c[0x0][0x178], !P6 ;  /* 0x00005e00c2007a0c */ /* 0x000fe200077c1270 */
[----:B------:R5:W4:Y:S01]  /*c200*/  LDS.128 R12, [R20] ;  /* 0x00000000140c7984 */ /* 0x000b220000000c00 */
[----:B---3--:R-:W-:Y:S01]  /*c210*/  IMAD.WIDE R18, R21, 0x4, R68 ;  /* 0x0000000415127825 */ /* 0x008fe200078e0244 */
[----:B------:R-:W-:-:S02]  /*c220*/  ISETP.GE.AND P3, PT, R0, c[0x0][0x17c], PT ;  /* 0x00005f0000007a0c */ /* 0x000fc40003f66270 */
[----:B------:R3:W-:Y:S01]  /*c230*/  @P4 STG.E [R24.64], R92 ;  /* 0x0000005c18004986 */ /* 0x0007e2000c101908 */
[----:B------:R-:W-:Y:S01]  /*c240*/  IADD3 R0, R192, 0x34, RZ ;  /* 0x00000034c0007810 */ /* 0x000fe20007ffe0ff */
[--C-:B--2---:R-:W-:Y:S02]  /*c250*/  IMAD.WIDE R16, R21, 0x4, R22.reuse ;  /* 0x0000000415107825 */ /* 0x104fe400078e0216 */
[----:B-1----:R1:W-:Y:S01]  /*c260*/  @P5 STG.E [R26.64], R4 ;  /* 0x000000041a005986 */ /* 0x0023e2000c101908 */
[----:B------:R-:W-:Y:S02]  /*c270*/  ISETP.LT.AND P5, PT, R193, c[0x0][0x178], !P2 ;  /* 0x00005e00c1007a0c */ /* 0x000fe400057a1270 */
[----:B------:R-:W-:Y:S01]  /*c280*/  ISETP.LT.AND P2, PT, R194, c[0x0][0x178], !P2 ;  /* 0x00005e00c2007a0c */ /* 0x000fe20005741270 */
[----:B------:R2:W-:Y:S01]  /*c290*/  @P1 STG.E [R18.64], R93 ;  /* 0x0000005d12001986 */ /* 0x0005e2000c101908 */
[----:B------:R-:W-:Y:S01]  /*c2a0*/  ISETP.GE.AND P0, PT, R0, c[0x0][0x17c], PT ;  /* 0x00005f0000007a0c */ /* 0x000fe20003f06270 */
[----:B-----5:R-:W-:Y:S01]  /*c2b0*/  IMAD.WIDE R20, R29, 0x4, R22 ;  /* 0x000000041d147825 */ /* 0x020fe200078e0216 */
[----:B------:R-:W-:Y:S01]  /*c2c0*/  IADD3 R0, R192, 0x35, RZ ;  /* 0x00000035c0007810 */ /* 0x000fe20007ffe0ff */
[----:B------:R5:W-:Y:S01]  /*c2d0*/  @P6 STG.E [R16.64], R5 ;  /* 0x0000000510006986 */ /* 0x000be2000c101908 */
[----:B------:R-:W-:Y:S01]  /*c2e0*/  ISETP.LT.AND P6, PT, R193, c[0x0][0x178], !P3 ;  /* 0x00005e00c1007a0c */ /* 0x000fe20005fc1270 */
[----:B---3--:R-:W-:Y:S01]  /*c2f0*/  IMAD.WIDE R24, R29, 0x4, R68 ;  /* 0x000000041d187825 */ /* 0x008fe200078e0244 */
[----:B------:R-:W-:-:S02]  /*c300*/  ISETP.LT.AND P3, PT, R194, c[0x0][0x178], !P3 ;  /* 0x00005e00c2007a0c */ /* 0x000fc40005f61270 */
[----:B------:R-:W-:Y:S01]  /*c310*/  ISETP.GE.AND P4, PT, R0, c[0x0][0x17c], PT ;  /* 0x00005f0000007a0c */ /* 0x000fe20003f86270 */
[----:B-1----:R-:W-:Y:S01]  /*c320*/  IMAD.WIDE R26, R31, 0x4, R22 ;  /* 0x000000041f1a7825 */ /* 0x002fe200078e0216 */
[----:B------:R-:W-:Y:S01]  /*c330*/  @P5 STG.E [R24.64], R76 ;  /* 0x0000004c18005986 */ /* 0x000fe2000c101908 */
[----:B------:R-:W-:Y:S02]  /*c340*/  ISETP.LT.AND P5, PT, R193, c[0x0][0x178], !P0 ;  /* 0x00005e00c1007a0c */ /* 0x000fe400047a1270 */
[C-C-:B--2---:R-:W-:Y:S01]  /*c350*/  IMAD.WIDE R18, R31.reuse, 0x4, R68.reuse ;  /* 0x000000041f127825 */ /* 0x144fe200078e0244 */
[----:B----4-:R1:W-:Y:S01]  /*c360*/  @P2 STG.E [R20.64], R8 ;  /* 0x0000000814002986 */ /* 0x0103e2000c101908 */
[----:B-----5:R-:W-:Y:S02]  /*c370*/  IADD3 R5, R31, c[0x0][0x198], RZ ;  /* 0x000066001f057a10 */ /* 0x020fe40007ffe0ff */
[C---:B------:R-:W-:Y:S01]  /*c380*/  ISETP.LT.AND P0, PT, R194.reuse, c[0x0][0x178], !P0 ;  /* 0x00005e00c2007a0c */ /* 0x040fe20004701270 */
[----:B------:R-:W-:Y:S01]  /*c390*/  @P6 STG.E [R18.64], R77 ;  /* 0x0000004d12006986 */ /* 0x000fe2000c101908 */
[----:B------:R-:W-:Y:S01]  /*c3a0*/  ISETP.LT.AND P6, PT, R193, c[0x0][0x178], !P4 ;  /* 0x00005e00c1007a0c */ /* 0x000fe200067c1270 */
[----:B------:R-:W-:Y:S01]  /*c3b0*/  IMAD.WIDE R2, R5, 0x4, R68 ;  /* 0x0000000405027825 */ /* 0x000fe200078e0244 */
[----:B------:R-:W-:Y:S01]  /*c3c0*/  ISETP.LT.AND P4, PT, R194, c[0x0][0x178], !P4 ;  /* 0x00005e00c2007a0c */ /* 0x000fe20006781270 */
[----:B------:R2:W-:Y:S01]  /*c3d0*/  @P3 STG.E [R26.64], R9 ;  /* 0x000000091a003986 */ /* 0x0005e2000c101908 */
[----:B------:R-:W-:-:S02]  /*c3e0*/  IADD3 R0, R192, 0x36, RZ ;  /* 0x00000036c0007810 */ /* 0x000fc40007ffe0ff */
[C---:B-1----:R-:W-:Y:S01]  /*c3f0*/  IADD3 R21, R5.reuse, c[0x0][0x198], RZ ;  /* 0x0000660005157a10 */ /* 0x042fe20007ffe0ff */
[--C-:B------:R-:W-:Y:S01]  /*c400*/  IMAD.WIDE R4, R5, 0x4, R22.reuse ;  /* 0x0000000405047825 */ /* 0x100fe200078e0216 */
[----:B------:R-:W-:Y:S01]  /*c410*/  ISETP.GE.AND P1, PT, R0, c[0x0][0x17c], PT ;  /* 0x00005f0000007a0c */ /* 0x000fe20003f26270 */
[----:B------:R1:W-:Y:S01]  /*c420*/  @P5 STG.E [R2.64], R112 ;  /* 0x0000007002005986 */ /* 0x0003e2000c101908 */
[----:B------:R-:W-:Y:S01]  /*c430*/  IADD3 R0, R192, 0x37, RZ ;  /* 0x00000037c0007810 */ /* 0x000fe20007ffe0ff */
[----:B------:R-:W-:Y:S01]  /*c440*/  IMAD.WIDE R16, R21, 0x4, R22 ;  /* 0x0000000415107825 */ /* 0x000fe200078e0216 */
[----:B------:R-:W-:Y:S01]  /*c450*/  ISETP.LT.AND P5, PT, R193, c[0x0][0x178], !P1 ;  /* 0x00005e00c1007a0c */ /* 0x000fe20004fa1270 */
[----:B------:R3:W-:Y:S01]  /*c460*/  @P0 STG.E [R4.64], R12 ;  /* 0x0000000c04000986 */ /* 0x0007e2000c101908 */
[----:B------:R-:W-:Y:S01]  /*c470*/  ISETP.GE.AND P2, PT, R0, c[0x0][0x17c], PT ;  /* 0x00005f0000007a0c */ /* 0x000fe20003f46270 */
[C---:B--2---:R-:W-:Y:S01]  /*c480*/  IMAD.WIDE R8, R21.reuse, 0x4, R68 ;  /* 0x0000000415087825 */ /* 0x044fe200078e0244 */
[----:B------:R-:W-:-:S02]  /*c490*/  IADD3 R21, R21, c[0x0][0x198], RZ ;  /* 0x0000660015157a10 */ /* 0x000fc40007ffe0ff */
[----:B------:R-:W-:Y:S02]  /*c4a0*/  ISETP.LT.AND P1, PT, R194, c[0x0][0x178], !P1 ;  /* 0x00005e00c2007a0c */ /* 0x000fe40004f21270 */
[----:B------:R2:W-:Y:S01]  /*c4b0*/  @P6 STG.E [R8.64], R113 ;  /* 0x0000007108006986 */ /* 0x0005e2000c101908 */
[----:B------:R-:W-:Y:S01]  /*c4c0*/  IADD3 R0, R192, 0x38, RZ ;  /* 0x00000038c0007810 */ /* 0x000fe20007ffe0ff */
[----:B-1----:R-:W-:Y:S01]  /*c4d0*/  IMAD.WIDE R2, R21, 0x4, R68 ;  /* 0x0000000415027825 */ /* 0x002fe200078e0244 */
[----:B------:R-:W-:Y:S01]  /*c4e0*/  ISETP.LT.AND P6, PT, R194, c[0x0][0x178], !P2 ;  /* 0x00005e00c2007a0c */ /* 0x000fe200057c1270 */
[----:B------:R1:W-:Y:S01]  /*c4f0*/  @P4 STG.E [R16.64], R13 ;  /* 0x0000000d10004986 */ /* 0x0003e2000c101908 */
[----:B------:R-:W-:Y:S01]  /*c500*/  ISETP.LT.AND P4, PT, R193, c[0x0][0x178], !P2 ;  /* 0x00005e00c1007a0c */ /* 0x000fe20005781270 */
[C---:B---3--:R-:W-:Y:S01]  /*c510*/  IMAD.WIDE R4, R21.reuse, 0x4, R22 ;  /* 0x0000000415047825 */ /* 0x048fe200078e0216 */
[----:B------:R-:W-:Y:S01]  /*c520*/  IADD3 R19, R21, c[0x0][0x198], RZ ;  /* 0x0000660015137a10 */ /* 0x000fe20007ffe0ff */
[----:B------:R3:W-:Y:S01]  /*c530*/  @P5 STG.E [R2.64], R108 ;  /* 0x0000006c02005986 */ /* 0x0007e2000c101908 */
[----:B------:R-:W-:-:S02]  /*c540*/  ISETP.GE.AND P3, PT, R0, c[0x0][0x17c], PT ;  /* 0x00005f0000007a0c */ /* 0x000fc40003f66270 */
[----:B------:R-:W-:Y:S01]  /*c550*/  IADD3 R0, R192, 0x39, RZ ;  /* 0x00000039c0007810 */ /* 0x000fe20007ffe0ff */
[----:B--2---:R-:W-:Y:S01]  /*c560*/  IMAD.WIDE R8, R19, 0x4, R68 ;  /* 0x0000000413087825 */ /* 0x004fe200078e0244 */
[----:B------:R-:W-:Y:S01]  /*c570*/  ISETP.LT.AND P5, PT, R193, c[0x0][0x178], !P3 ;  /* 0x00005e00c1007a0c */ /* 0x000fe20005fa1270 */
[----:B------:R2:W-:Y:S01]  /*c580*/  @P1 STG.E [R4.64], R32 ;  /* 0x0000002004001986 */ /* 0x0005e2000c101908 */
[----:B------:R-:W-:Y:S01]  /*c590*/  ISETP.GE.AND P0, PT, R0, c[0x0][0x17c], PT ;  /* 0x00005f0000007a0c */ /* 0x000fe20003f06270 */
[C---:B-1----:R-:W-:Y:S01]  /*c5a0*/  IMAD.WIDE R12, R19.reuse, 0x4, R22 ;  /* 0x00000004130c7825 */ /* 0x042fe200078e0216 */
[----:B------:R-:W-:Y:S01]  /*c5b0*/  IADD3 R0, R192, 0x3a, RZ ;  /* 0x0000003ac0007810 */ /* 0x000fe20007ffe0ff */
[----:B------:R1:W-:Y:S01]  /*c5c0*/  @P4 STG.E [R8.64], R109 ;  /* 0x0000006d08004986 */ /* 0x0003e2000c101908 */
[----:B------:R-:W-:Y:S02]  /*c5d0*/  IADD3 R19, R19, c[0x0][0x198], RZ ;  /* 0x0000660013137a10 */ /* 0x000fe40007ffe0ff */
[----:B------:R-:W-:Y:S01]  /*c5e0*/  ISETP.LT.AND P3, PT, R194, c[0x0][0x178], !P3 ;  /* 0x00005e00c2007a0c */ /* 0x000fe20005f61270 */
[----:B------:R4:W-:Y:S01]  /*c5f0*/  @P6 STG.E [R12.64], R33 ;  /* 0x000000210c006986 */ /* 0x0009e2000c101908 */
[----:B------:R-:W-:Y:S01]  /*c600*/  ISETP.LT.AND P4, PT, R193, c[0x0][0x178], !P0 ;  /* 0x00005e00c1007a0c */ /* 0x000fe20004781270 */
[----:B---3--:R-:W-:Y:S01]  /*c610*/  IMAD.WIDE R2, R19, 0x4, R68 ;  /* 0x0000000413027825 */ /* 0x008fe200078e0244 */
[----:B------:R-:W-:-:S02]  /*c620*/  ISETP.GE.AND P2, PT, R0, c[0x0][0x17c], PT ;  /* 0x00005f0000007a0c */ /* 0x000fc40003f46270 */
[----:B------:R-:W-:Y:S01]  /*c630*/  ISETP.LT.AND P6, PT, R194, c[0x0][0x178], !P0 ;  /* 0x00005e00c2007a0c */ /* 0x000fe200047c1270 */
[C---:B--2---:R-:W-:Y:S01]  /*c640*/  IMAD.WIDE R4, R19.reuse, 0x4, R22 ;  /* 0x0000000413047825 */ /* 0x044fe200078e0216 */
[----:B------:R-:W-:Y:S01]  /*c650*/  IADD3 R0, R192, 0x3b, RZ ;  /* 0x0000003bc0007810 */ /* 0x000fe20007ffe0ff */
[----:B------:R2:W-:Y:S01]  /*c660*/  @P5 STG.E [R2.64], R94 ;  /* 0x0000005e02005986 */ /* 0x0005e2000c101908 */
[----:B------:R-:W-:Y:S02]  /*c670*/  IADD3 R17, R19, c[0x0][0x198], RZ ;  /* 0x0000660013117a10 */ /* 0x000fe40007ffe0ff */
[----:B------:R-:W-:Y:S01]  /*c680*/  ISETP.GE.AND P1, PT, R0, c[0x0][0x17c], PT ;  /* 0x00005f0000007a0c */ /* 0x000fe20003f26270 */
[----:B------:R3:W-:Y:S01]  /*c690*/  @P3 STG.E [R4.64], R6 ;  /* 0x0000000604003986 */ /* 0x0007e2000c101908 */
[----:B------:R-:W-:Y:S01]  /*c6a0*/  IADD3 R0, R192, 0x3c, RZ ;  /* 0x0000003cc0007810 */ /* 0x000fe20007ffe0ff */
[----:B-1----:R-:W-:Y:S01]  /*c6b0*/  IMAD.WIDE R8, R17, 0x4, R68 ;  /* 0x0000000411087825 */ /* 0x002fe200078e0244 */
[----:B------:R-:W-:-:S02]  /*c6c0*/  ISETP.LT.AND P5, PT, R193, c[0x0][0x178], !P2 ;  /* 0x00005e00c1007a0c */ /* 0x000fc400057a1270 */
[----:B------:R-:W-:Y:S01]  /*c6d0*/  ISETP.GE.AND P0, PT, R0, c[0x0][0x17c], PT ;  /* 0x00005f0000007a0c */ /* 0x000fe20003f06270 */
[C---:B----4-:R-:W-:Y:S01]  /*c6e0*/  IMAD.WIDE R12, R17.reuse, 0x4, R22 ;  /* 0x00000004110c7825 */ /* 0x050fe200078e0216 */
[----:B------:R-:W-:Y:S01]  /*c6f0*/  IADD3 R17, R17, c[0x0][0x198], RZ ;  /* 0x0000660011117a10 */ /* 0x000fe20007ffe0ff */
[----:B------:R1:W-:Y:S01]  /*c700*/  @P4 STG.E [R8.64], R95 ;  /* 0x0000005f08004986 */ /* 0x0003e2000c101908 */
[C---:B------:R-:W-:Y:S02]  /*c710*/  ISETP.LT.AND P2, PT, R194.reuse, c[0x0][0x178], !P2 ;  /* 0x00005e00c2007a0c */ /* 0x040fe40005741270 */
[----:B------:R-:W-:Y:S01]  /*c720*/  ISETP.LT.AND P4, PT, R193, c[0x0][0x178], !P1 ;  /* 0x00005e00c1007a0c */ /* 0x000fe20004f81270 */
[----:B------:R4:W-:Y:S01]  /*c730*/  @P6 STG.E [R12.64], R7 ;  /* 0x000000070c006986 */ /* 0x0009e2000c101908 */
[----:B------:R-:W-:Y:S01]  /*c740*/  ISETP.LT.AND P1, PT, R194, c[0x0][0x178], !P1 ;  /* 0x00005e00c2007a0c */ /* 0x000fe20004f21270 */
[C---:B--2---:R-:W-:Y:S01]  /*c750*/  IMAD.WIDE R2, R17.reuse, 0x4, R68 ;  /* 0x0000000411027825 */ /* 0x044fe200078e0244 */
[----:B------:R-:W-:-:S02]  /*c760*/  IADD3 R19, R17, c[0x0][0x198], RZ ;  /* 0x0000660011137a10 */ /* 0x000fc40007ffe0ff */
[----:B------:R-:W-:Y:S01]  /*c770*/  ISETP.LT.AND P6, PT, R193, c[0x0][0x178], !P0 ;  /* 0x00005e00c1007a0c */ /* 0x000fe200047c1270 */
[--C-:B---3--:R-:W-:Y:S01]  /*c780*/  IMAD.WIDE R4, R17, 0x4, R22.reuse ;  /* 0x0000000411047825 */ /* 0x108fe200078e0216 */
[----:B------:R-:W-:Y:S01]  /*c790*/  IADD3 R0, R192, 0x3d, RZ ;  /* 0x0000003dc0007810 */ /* 0x000fe20007ffe0ff */
[----:B------:R2:W-:Y:S01]  /*c7a0*/  @P5 STG.E [R2.64], R78 ;  /* 0x0000004e02005986 */ /* 0x0005e2000c101908 */
[C---:B------:R-:W-:Y:S01]  /*c7b0*/  IADD3 R21, R19.reuse, c[0x0][0x198], RZ ;  /* 0x0000660013157a10 */ /* 0x040fe20007ffe0ff */
[C---:B-1----:R-:W-:Y:S01]  /*c7c0*/  IMAD.WIDE R8, R19.reuse, 0x4, R22 ;  /* 0x0000000413087825 */ /* 0x042fe200078e0216 */
[----:B------:R-:W-:Y:S01]  /*c7d0*/  ISETP.GE.AND P3, PT, R0, c[0x0][0x17c], PT ;  /* 0x00005f0000007a0c */ /* 0x000fe20003f66270 */
[----:B------:R1:W-:Y:S01]  /*c7e0*/  @P2 STG.E [R4.64], R10 ;  /* 0x0000000a04002986 */ /* 0x0003e2000c101908 */
[C---:B------:R-:W-:Y:S01]  /*c7f0*/  IADD3 R0, R192.reuse, 0x3e, RZ ;  /* 0x0000003ec0007810 */ /* 0x040fe20007ffe0ff */
[----:B----4-:R-:W-:Y:S01]  /*c800*/  IMAD.WIDE R6, R19, 0x4, R68 ;  /* 0x0000000413067825 */ /* 0x010fe200078e0244 */
[----:B------:R-:W-:-:S02]  /*c810*/  IADD3 R192, R192, 0x3f, RZ ;  /* 0x0000003fc0c07810 */ /* 0x000fc40007ffe0ff */
[----:B------:R-:W-:Y:S01]  /*c820*/  ISETP.GE.AND P5, PT, R0, c[0x0][0x17c], PT ;  /* 0x00005f0000007a0c */ /* 0x000fe20003fa6270 */
[C---:B------:R-:W-:Y:S01]  /*c830*/  IMAD.WIDE R12, R21.reuse, 0x4, R68 ;  /* 0x00000004150c7825 */ /* 0x040fe200078e0244 */
[----:B------:R3:W-:Y:S01]  /*c840*/  @P4 STG.E [R6.64], R79 ;  /* 0x0000004f06004986 */ /* 0x0007e2000c101908 */
[C---:B------:R-:W-:Y:S02]  /*c850*/  IADD3 R17, R21.reuse, c[0x0][0x198], RZ ;  /* 0x0000660015117a10 */ /* 0x040fe40007ffe0ff */
[----:B------:R-:W-:Y:S01]  /*c860*/  ISETP.LT.AND P0, PT, R194, c[0x0][0x178], !P0 ;  /* 0x00005e00c2007a0c */ /* 0x000fe20004701270 */
[----:B------:R4:W-:Y:S01]  /*c870*/  @P1 STG.E [R8.64], R11 ;  /* 0x0000000b08001986 */ /* 0x0009e2000c101908 */
[----:B------:R-:W-:Y:S01]  /*c880*/  ISETP.GE.AND P2, PT, R192, c[0x0][0x17c], PT ;  /* 0x00005f00c0007a0c */ /* 0x000fe20003f46270 */
[----:B--2---:R-:W-:Y:S01]  /*c890*/  IMAD.WIDE R2, R21, 0x4, R22 ;  /* 0x0000000415027825 */ /* 0x004fe200078e0216 */
[C---:B------:R-:W-:Y:S01]  /*c8a0*/  ISETP.LT.AND P4, PT, R193.reuse, c[0x0][0x178], !P5 ;  /* 0x00005e00c1007a0c */ /* 0x040fe20006f81270 */
[----:B------:R2:W-:Y:S01]  /*c8b0*/  @P6 STG.E [R12.64], R114 ;  /* 0x000000720c006986 */ /* 0x0005e2000c101908 */
[----:B------:R-:W-:Y:S01]  /*c8c0*/  ISETP.LT.AND P6, PT, R193, c[0x0][0x178], !P3 ;  /* 0x00005e00c1007a0c */ /* 0x000fe20005fc1270 */
[----:B-1----:R-:W-:Y:S01]  /*c8d0*/  IMAD.WIDE R4, R17, 0x4, R68 ;  /* 0x0000000411047825 */ /* 0x002fe200078e0244 */
[----:B------:R-:W-:-:S02]  /*c8e0*/  ISETP.LT.AND P3, PT, R194, c[0x0][0x178], !P3 ;  /* 0x00005e00c2007a0c */ /* 0x000fc40005f61270 */
[C---:B------:R-:W-:Y:S01]  /*c8f0*/  IADD3 R19, R17.reuse, c[0x0][0x198], RZ ;  /* 0x0000660011137a10 */ /* 0x040fe20007ffe0ff */
[----:B---3--:R-:W-:Y:S01]  /*c900*/  IMAD.WIDE R6, R17, 0x4, R22 ;  /* 0x0000000411067825 */ /* 0x008fe200078e0216 */
[C---:B------:R-:W-:Y:S01]  /*c910*/  ISETP.LT.AND P5, PT, R194.reuse, c[0x0][0x178], !P5 ;  /* 0x00005e00c2007a0c */ /* 0x040fe20006fa1270 */
[----:B------:R1:W-:Y:S01]  /*c920*/  @P0 STG.E [R2.64], R14 ;  /* 0x0000000e02000986 */ /* 0x0003e2000c101908 */
[----:B------:R-:W-:Y:S01]  /*c930*/  ISETP.LT.AND P1, PT, R193, c[0x0][0x178], !P2 ;  /* 0x00005e00c1007a0c */ /* 0x000fe20005721270 */
[C---:B----4-:R-:W-:Y:S01]  /*c940*/  IMAD.WIDE R8, R19.reuse, 0x4, R68 ;  /* 0x0000000413087825 */ /* 0x050fe200078e0244 */
[----:B------:R-:W-:Y:S02]  /*c950*/  ISETP.LT.AND P2, PT, R194, c[0x0][0x178], !P2 ;  /* 0x00005e00c2007a0c */ /* 0x000fe40005741270 */
[C---:B--2---:R-:W-:Y:S01]  /*c960*/  IADD3 R13, R19.reuse, c[0x0][0x198], RZ ;  /* 0x00006600130d7a10 */ /* 0x044fe20007ffe0ff */
[----:B------:R-:W-:Y:S01]  /*c970*/  IMAD.WIDE R10, R19, 0x4, R22 ;  /* 0x00000004130a7825 */ /* 0x000fe200078e0216 */
[----:B------:R1:W-:Y:S03]  /*c980*/  @P6 STG.E [R4.64], R115 ;  /* 0x0000007304006986 */ /* 0x0003e6000c101908 */
[C---:B------:R-:W-:Y:S01]  /*c990*/  IMAD.WIDE R68, R13.reuse, 0x4, R68 ;  /* 0x000000040d447825 */ /* 0x040fe200078e0244 */
[----:B------:R1:W-:Y:S03]  /*c9a0*/  @P3 STG.E [R6.64], R15 ;  /* 0x0000000f06003986 */ /* 0x0003e6000c101908 */
[----:B------:R-:W-:Y:S01]  /*c9b0*/  IMAD.WIDE R22, R13, 0x4, R22 ;  /* 0x000000040d167825 */ /* 0x000fe200078e0216 */
[----:B------:R1:W-:Y:S04]  /*c9c0*/  @P4 STG.E [R8.64], R110 ;  /* 0x0000006e08004986 */ /* 0x0003e8000c101908 */
[----:B------:R1:W-:Y:S04]  /*c9d0*/  @P5 STG.E [R10.64], R34 ;  /* 0x000000220a005986 */ /* 0x0003e8000c101908 */
[----:B------:R1:W-:Y:S01]  /*c9e0*/  @P1 STG.E [R68.64], R111 ;  /* 0x0000006f44001986 */ /* 0x0003e2000c101908 */
[----:B------:R-:W-:Y:S05]  /*c9f0*/  @!P2 EXIT ;  /* 0x000000000000a94d */ /* 0x000fea0003800000 */
[----:B------:R-:W-:Y:S01]  /*ca00*/  STG.E [R22.64], R35 ;  /* 0x0000002316007986 */ /* 0x000fe2000c101908 */
[----:B------:R-:W-:Y:S05]  /*ca10*/  EXIT ;  /* 0x000000000000794d */ /* 0x000fea0003800000 */
.L_x_2:
[----:B------:R-:W-:-:S00]  /*ca20*/  BRA `(.L_x_2) ;  /* 0xfffffff000007947 */ /* 0x000fc0000383ffff */
[----:B------:R-:W-:-:S00]  /*ca30*/  NOP ;  /* 0x0000000000007918 */ /* 0x000fc00000000000 */
        /* <DEDUP_REMOVED lines=12> */
.L_x_3:


//--------------------- .nv.shared.matmul_kernel  --------------------------
	.section	.nv.shared.matmul_kernel,"aw",@nobits
	.sectionflags	@""
	.align	16
